def attn_fwd(
    Q,
    K,
    V,
    Out,
    Lse,
    sm_scale,
    stride_qz,
    stride_qh,
    stride_qm,
    stride_qk,
    stride_kz,
    stride_kh,
    stride_kn,
    stride_kk,
    stride_vz,
    stride_vh,
    stride_vn,
    stride_vk,
    stride_oz,
    stride_oh,
    stride_om,
    stride_ok,
    seqlen_q,
    seqlen_k,
    BLOCK_M: tl.constexpr,
    BLOCK_N: tl.constexpr,
    HEAD_DIM: tl.constexpr,
    CAUSAL: tl.constexpr,
):
    start_m = tl.program_id(0)
    off_hz = tl.program_id(1)
    q_off = off_hz * stride_qh
    k_off = off_hz * stride_kh
    v_off = off_hz * stride_vh
    offs_m = start_m * BLOCK_M + tl.arange(0, BLOCK_M)
    offs_d = tl.arange(0, HEAD_DIM)
    offs_n = tl.arange(0, BLOCK_N)
    q_ptrs = Q + q_off + offs_m[:, None] * stride_qm + offs_d[None, :] * stride_qk
    k_ptrs = K + k_off + offs_d[:, None] * stride_kk + offs_n[None, :] * stride_kn
    v_ptrs = V + v_off + offs_n[:, None] * stride_vn + offs_d[None, :] * stride_vk
    m_i = tl.full([BLOCK_M], float("-inf"), dtype=tl.float32)
    l_i = tl.zeros([BLOCK_M], dtype=tl.float32) + 1.0
    acc = tl.zeros([BLOCK_M, HEAD_DIM], dtype=tl.float32)
    q = tl.load(q_ptrs)
    acc, l_i, m_i = _attn_fwd_inner(
        acc,
        l_i,
        m_i,
        q,
        k_ptrs,
        v_ptrs,
        sm_scale,
        stride_kn,
        stride_vn,
        start_m,
        seqlen_k,
        BLOCK_M,
        BLOCK_N,
        HEAD_DIM,
        CAUSAL,
    )
    acc = acc / l_i[:, None]
    lse = m_i + tl.math.log2(l_i) / 1.4426950408889634
    o_ptrs = (
        Out
        + off_hz * stride_oh
        + offs_m[:, None] * stride_om
        + offs_d[None, :] * stride_ok
    )
    tl.store(o_ptrs, acc.to(Out.dtype.element_ty))
    tl.store(Lse + off_hz * seqlen_q + offs_m, lse)

# config = {"BLOCK_M": 32, "BLOCK_N": 32, "HEAD_DIM": 128, "arch": "sm_100", "causal": true, "dtype": "fp16", "num_stages": 3, "num_warps": 4}
# arch = sm_100


// ===== COMPILED SASS (sm_100a) =====

	.target	sm_100a

	.elftype	@"ET_EXEC"


//--------------------- .note.nv.tkinfo           --------------------------
	.section	.note.nv.tkinfo,"",@"SHT_NOTE"
	.sectionflags	@"SHF_NOTE_NV_TKINFO"
	.tkinfo
        /*0018*/ 	.word	0x00000081
        /*0030*/ 	.string	""
        /*0030*/ 	.string	"ptxas-blackwell"
        /*0030*/ 	.string	"Cuda compilation tools, release 12.9, V12.9.86"
        /*0030*/ 	.string	"Build cuda_12.9.r12.9/compiler.36037853_0"
        /*0030*/ 	.string	"-v  -suppress-debug-info  -lineinfo  -arch sm_100a "



//--------------------- .note.nv.cuver            --------------------------
	.section	.note.nv.cuver,"",@"SHT_NOTE"
	.sectionflags	@"SHF_NOTE_NV_CUVER"
        /*0018*/ 	.short	0x0001
        /*001a*/ 	.short	0x0064
        /*001c*/ 	.short	0x0001
        /*001e*/ 	.short	0x0000
        /*0020*/ 	.short	0x0001
        /*0022*/ 	.short	0x0000


//--------------------- .nv.info                  --------------------------
	.section	.nv.info,"",@"SHT_CUDA_INFO"
	.align	4


	//----- nvinfo : EIATTR_REGCOUNT
	.align		4
        /*0000*/ 	.byte	0x04, 0x2f
        /*0002*/ 	.short	(.L_2 - .L_1)
	.align		4
.L_1:
        /*0004*/ 	.word	index@(attn_fwd)
        /*0008*/ 	.word	0x000000f7


	//----- nvinfo : EIATTR_FRAME_SIZE
	.align		4
.L_2:
        /*000c*/ 	.byte	0x04, 0x11
        /*000e*/ 	.short	(.L_4 - .L_3)
	.align		4
.L_3:
        /*0010*/ 	.word	index@(attn_fwd)
        /*0014*/ 	.word	0x00000000


	//----- nvinfo : EIATTR_MIN_STACK_SIZE
	.align		4
.L_4:
        /*0018*/ 	.byte	0x04, 0x12
        /*001a*/ 	.short	(.L_6 - .L_5)
	.align		4
.L_5:
        /*001c*/ 	.word	index@(attn_fwd)
        /*0020*/ 	.word	0x00000000
.L_6:


//--------------------- .nv.info.attn_fwd         --------------------------
	.section	.nv.info.attn_fwd,"",@"SHT_CUDA_INFO"
	.sectionflags	@""
	.align	4


	//----- nvinfo : EIATTR_CUDA_API_VERSION
	.align		4
        /*0000*/ 	.byte	0x04, 0x37
        /*0002*/ 	.short	(.L_8 - .L_7)
.L_7:
        /*0004*/ 	.word	0x00000081


	//----- nvinfo : EIATTR_KPARAM_INFO
	.align		4
.L_8:
        /*0008*/ 	.byte	0x04, 0x17
        /*000a*/ 	.short	(.L_10 - .L_9)
.L_9:
        /*000c*/ 	.word	0x00000000
        /*0010*/ 	.short	0x0019
        /*0012*/ 	.short	0x0080
        /*0014*/ 	.byte	0x00, 0xf4, 0x21, 0x00


	//----- nvinfo : EIATTR_KPARAM_INFO
	.align		4
.L_10:
        /*0018*/ 	.byte	0x04, 0x17
        /*001a*/ 	.short	(.L_12 - .L_11)
.L_11:
        /*001c*/ 	.word	0x00000000
        /*0020*/ 	.short	0x0018
        /*0022*/ 	.short	0x0078
        /*0024*/ 	.byte	0x00, 0xf4, 0x21, 0x00


	//----- nvinfo : EIATTR_KPARAM_INFO
	.align		4
.L_12:
        /*0028*/ 	.byte	0x04, 0x17
        /*002a*/ 	.short	(.L_14 - .L_13)
.L_13:
        /*002c*/ 	.word	0x00000000
        /*0030*/ 	.short	0x0017
        /*0032*/ 	.short	0x0070
        /*0034*/ 	.byte	0x00, 0xf0, 0x11, 0x00


	//----- nvinfo : EIATTR_KPARAM_INFO
	.align		4
.L_14:
        /*0038*/ 	.byte	0x04, 0x17
        /*003a*/ 	.short	(.L_16 - .L_15)
.L_15:
        /*003c*/ 	.word	0x00000000
        /*0040*/ 	.short	0x0016
        /*0042*/ 	.short	0x006c
        /*0044*/ 	.byte	0x00, 0xf0, 0x11, 0x00


	//----- nvinfo : EIATTR_KPARAM_INFO
	.align		4
.L_16:
        /*0048*/ 	.byte	0x04, 0x17
        /*004a*/ 	.short	(.L_18 - .L_17)
.L_17:
        /*004c*/ 	.word	0x00000000
        /*0050*/ 	.short	0x0015
        /*0052*/ 	.short	0x0068
        /*0054*/ 	.byte	0x00, 0xf0, 0x11, 0x00


	//----- nvinfo : EIATTR_KPARAM_INFO
	.align		4
.L_18:
        /*0058*/ 	.byte	0x04, 0x17
        /*005a*/ 	.short	(.L_20 - .L_19)
.L_19:
        /*005c*/ 	.word	0x00000000
        /*0060*/ 	.short	0x0014
        /*0062*/ 	.short	0x0064
        /*0064*/ 	.byte	0x00, 0xf0, 0x11, 0x00


	//----- nvinfo : EIATTR_KPARAM_INFO
	.align		4
.L_20:
        /*0068*/ 	.byte	0x04, 0x17
        /*006a*/ 	.short	(.L_22 - .L_21)
.L_21:
        /*006c*/ 	.word	0x00000000
        /*0070*/ 	.short	0x0013
        /*0072*/ 	.short	0x0060
        /*0074*/ 	.byte	0x00, 0xf0, 0x11, 0x00


	//----- nvinfo : EIATTR_KPARAM_INFO
	.align		4
.L_22:
        /*0078*/ 	.byte	0x04, 0x17
        /*007a*/ 	.short	(.L_24 - .L_23)
.L_23:
        /*007c*/ 	.word	0x00000000
        /*0080*/ 	.short	0x0012
        /*0082*/ 	.short	0x005c
        /*0084*/ 	.byte	0x00, 0xf0, 0x11, 0x00


	//----- nvinfo : EIATTR_KPARAM_INFO
	.align		4
.L_24:
        /*0088*/ 	.byte	0x04, 0x17
        /*008a*/ 	.short	(.L_26 - .L_25)
.L_25:
        /*008c*/ 	.word	0x00000000
        /*0090*/ 	.short	0x0011
        /*0092*/ 	.short	0x0058
        /*0094*/ 	.byte	0x00, 0xf0, 0x11, 0x00


	//----- nvinfo : EIATTR_KPARAM_INFO
	.align		4
.L_26:
        /*0098*/ 	.byte	0x04, 0x17
        /*009a*/ 	.short	(.L_28 - .L_27)
.L_27:
        /*009c*/ 	.word	0x00000000
        /*00a0*/ 	.short	0x0010
        /*00a2*/ 	.short	0x0054
        /*00a4*/ 	.byte	0x00, 0xf0, 0x11, 0x00


	//----- nvinfo : EIATTR_KPARAM_INFO
	.align		4
.L_28:
        /*00a8*/ 	.byte	0x04, 0x17
        /*00aa*/ 	.short	(.L_30 - .L_29)
.L_29:
        /*00ac*/ 	.word	0x00000000
        /*00b0*/ 	.short	0x000f
        /*00b2*/ 	.short	0x0050
        /*00b4*/ 	.byte	0x00, 0xf0, 0x11, 0x00


	//----- nvinfo : EIATTR_KPARAM_INFO
	.align		4
.L_30:
        /*00b8*/ 	.byte	0x04, 0x17
        /*00ba*/ 	.short	(.L_32 - .L_31)
.L_31:
        /*00bc*/ 	.word	0x00000000
        /*00c0*/ 	.short	0x000e
        /*00c2*/ 	.short	0x004c
        /*00c4*/ 	.byte	0x00, 0xf0, 0x11, 0x00


	//----- nvinfo : EIATTR_KPARAM_INFO
	.align		4
.L_32:
        /*00c8*/ 	.byte	0x04, 0x17
        /*00ca*/ 	.short	(.L_34 - .L_33)
.L_33:
        /*00cc*/ 	.word	0x00000000
        /*00d0*/ 	.short	0x000d
        /*00d2*/ 	.short	0x0048
        /*00d4*/ 	.byte	0x00, 0xf0, 0x11, 0x00


	//----- nvinfo : EIATTR_KPARAM_INFO
	.align		4
.L_34:
        /*00d8*/ 	.byte	0x04, 0x17
        /*00da*/ 	.short	(.L_36 - .L_35)
.L_35:
        /*00dc*/ 	.word	0x00000000
        /*00e0*/ 	.short	0x000c
        /*00e2*/ 	.short	0x0044
        /*00e4*/ 	.byte	0x00, 0xf0, 0x11, 0x00


	//----- nvinfo : EIATTR_KPARAM_INFO
	.align		4
.L_36:
        /*00e8*/ 	.byte	0x04, 0x17
        /*00ea*/ 	.short	(.L_38 - .L_37)
.L_37:
        /*00ec*/ 	.word	0x00000000
        /*00f0*/ 	.short	0x000b
        /*00f2*/ 	.short	0x0040
        /*00f4*/ 	.byte	0x00, 0xf0, 0x11, 0x00


	//----- nvinfo : EIATTR_KPARAM_INFO
	.align		4
.L_38:
        /*00f8*/ 	.byte	0x04, 0x17
        /*00fa*/ 	.short	(.L_40 - .L_39)
.L_39:
        /*00fc*/ 	.word	0x00000000
        /*0100*/ 	.short	0x000a
        /*0102*/ 	.short	0x003c
        /*0104*/ 	.byte	0x00, 0xf0, 0x11, 0x00


	//----- nvinfo : EIATTR_KPARAM_INFO
	.align		4
.L_40:
        /*0108*/ 	.byte	0x04, 0x17
        /*010a*/ 	.short	(.L_42 - .L_41)
.L_41:
        /*010c*/ 	.word	0x00000000
        /*0110*/ 	.short	0x0009
        /*0112*/ 	.short	0x0038
        /*0114*/ 	.byte	0x00, 0xf0, 0x11, 0x00


	//----- nvinfo : EIATTR_KPARAM_INFO
	.align		4
.L_42:
        /*0118*/ 	.byte	0x04, 0x17
        /*011a*/ 	.short	(.L_44 - .L_43)
.L_43:
        /*011c*/ 	.word	0x00000000
        /*0120*/ 	.short	0x0008
        /*0122*/ 	.short	0x0034
        /*0124*/ 	.byte	0x00, 0xf0, 0x11, 0x00


	//----- nvinfo : EIATTR_KPARAM_INFO
	.align		4
.L_44:
        /*0128*/ 	.byte	0x04, 0x17
        /*012a*/ 	.short	(.L_46 - .L_45)
.L_45:
        /*012c*/ 	.word	0x00000000
        /*0130*/ 	.short	0x0007
        /*0132*/ 	.short	0x0030
        /*0134*/ 	.byte	0x00, 0xf0, 0x11, 0x00


	//----- nvinfo : EIATTR_KPARAM_INFO
	.align		4
.L_46:
        /*0138*/ 	.byte	0x04, 0x17
        /*013a*/ 	.short	(.L_48 - .L_47)
.L_47:
        /*013c*/ 	.word	0x00000000
        /*0140*/ 	.short	0x0006
        /*0142*/ 	.short	0x002c
        /*0144*/ 	.byte	0x00, 0xf0, 0x11, 0x00


	//----- nvinfo : EIATTR_KPARAM_INFO
	.align		4
.L_48:
        /*0148*/ 	.byte	0x04, 0x17
        /*014a*/ 	.short	(.L_50 - .L_49)
.L_49:
        /*014c*/ 	.word	0x00000000
        /*0150*/ 	.short	0x0005
        /*0152*/ 	.short	0x0028
        /*0154*/ 	.byte	0x00, 0xf0, 0x11, 0x00


	//----- nvinfo : EIATTR_KPARAM_INFO
	.align		4
.L_50:
        /*0158*/ 	.byte	0x04, 0x17
        /*015a*/ 	.short	(.L_52 - .L_51)
.L_51:
        /*015c*/ 	.word	0x00000000
        /*0160*/ 	.short	0x0004
        /*0162*/ 	.short	0x0020
        /*0164*/ 	.byte	0x00, 0xf4, 0x21, 0x00


	//----- nvinfo : EIATTR_KPARAM_INFO
	.align		4
.L_52:
        /*0168*/ 	.byte	0x04, 0x17
        /*016a*/ 	.short	(.L_54 - .L_53)
.L_53:
        /*016c*/ 	.word	0x00000000
        /*0170*/ 	.short	0x0003
        /*0172*/ 	.short	0x0018
        /*0174*/ 	.byte	0x00, 0xf4, 0x21, 0x00


	//----- nvinfo : EIATTR_KPARAM_INFO
	.align		4
.L_54:
        /*0178*/ 	.byte	0x04, 0x17
        /*017a*/ 	.short	(.L_56 - .L_55)
.L_55:
        /*017c*/ 	.word	0x00000000
        /*0180*/ 	.short	0x0002
        /*0182*/ 	.short	0x0010
        /*0184*/ 	.byte	0x00, 0xf4, 0x21, 0x00


	//----- nvinfo : EIATTR_KPARAM_INFO
	.align		4
.L_56:
        /*0188*/ 	.byte	0x04, 0x17
        /*018a*/ 	.short	(.L_58 - .L_57)
.L_57:
        /*018c*/ 	.word	0x00000000
        /*0190*/ 	.short	0x0001
        /*0192*/ 	.short	0x0008
        /*0194*/ 	.byte	0x00, 0xf4, 0x21, 0x00


	//----- nvinfo : EIATTR_KPARAM_INFO
	.align		4
.L_58:
        /*0198*/ 	.byte	0x04, 0x17
        /*019a*/ 	.short	(.L_60 - .L_59)
.L_59:
        /*019c*/ 	.word	0x00000000
        /*01a0*/ 	.short	0x0000
        /*01a2*/ 	.short	0x0000
        /*01a4*/ 	.byte	0x00, 0xf4, 0x21, 0x00


	//----- nvinfo : EIATTR_SPARSE_MMA_MASK
	.align		4
.L_60:
        /*01a8*/ 	.byte	0x03, 0x50
        /*01aa*/ 	.short	0x0000


	//----- nvinfo : EIATTR_MAXREG_COUNT
	.align		4
        /*01ac*/ 	.byte	0x03, 0x1b
        /*01ae*/ 	.short	0x00ff


	//----- nvinfo : EIATTR_NUM_BARRIERS
	.align		4
        /*01b0*/ 	.byte	0x02, 0x4c
        /*01b2*/ 	.byte	0x01
	.zero		1


	//----- nvinfo : EIATTR_COOP_GROUP_MASK_REGIDS
	.align		4
        /*01b4*/ 	.byte	0x04, 0x29
        /*01b6*/ 	.short	(.L_62 - .L_61)


	//   ....[0]....
.L_61:
        /*01b8*/ 	.word	0xffffffff


	//   ....[1]....
        /*01bc*/ 	.word	0xffffffff


	//   ....[2]....
        /*01c0*/ 	.word	0xffffffff


	//   ....[3]....
        /*01c4*/ 	.word	0xffffffff


	//   ....[4]....
        /*01c8*/ 	.word	0xffffffff


	//   ....[5]....
        /*01cc*/ 	.word	0xffffffff


	//   ....[6]....
        /*01d0*/ 	.word	0xffffffff


	//   ....[7]....
        /*01d4*/ 	.word	0xffffffff


	//   ....[8]....
        /*01d8*/ 	.word	0xffffffff


	//   ....[9]....
        /*01dc*/ 	.word	0xffffffff


	//   ....[10]....
        /*01e0*/ 	.word	0xffffffff


	//   ....[11]....
        /*01e4*/ 	.word	0xffffffff


	//   ....[12]....
        /*01e8*/ 	.word	0xffffffff


	//   ....[13]....
        /*01ec*/ 	.word	0xffffffff


	//   ....[14]....
        /*01f0*/ 	.word	0xffffffff


	//   ....[15]....
        /*01f4*/ 	.word	0xffffffff


	//   ....[16]....
        /*01f8*/ 	.word	0xffffffff


	//   ....[17]....
        /*01fc*/ 	.word	0xffffffff


	//   ....[18]....
        /*0200*/ 	.word	0xffffffff


	//   ....[19]....
        /*0204*/ 	.word	0xffffffff


	//----- nvinfo : EIATTR_COOP_GROUP_INSTR_OFFSETS
	.align		4
.L_62:
        /*0208*/ 	.byte	0x04, 0x28
        /*020a*/ 	.short	(.L_64 - .L_63)


	//   ....[0]....
.L_63:
        /*020c*/ 	.word	0x00002b90


	//   ....[1]....
        /*0210*/ 	.word	0x00002bb0


	//   ....[2]....
        /*0214*/ 	.word	0x00002bc0


	//   ....[3]....
        /*0218*/ 	.word	0x00002bd0


	//   ....[4]....
        /*021c*/ 	.word	0x00002c00


	//   ....[5]....
        /*0220*/ 	.word	0x00002c30


	//   ....[6]....
        /*0224*/ 	.word	0x00002c40


	//   ....[7]....
        /*0228*/ 	.word	0x00002c50


	//   ....[8]....
        /*022c*/ 	.word	0x00002e00


	//   ....[9]....
        /*0230*/ 	.word	0x00002e20


	//   ....[10]....
        /*0234*/ 	.word	0x00003090


	//   ....[11]....
        /*0238*/ 	.word	0x000030a0


	//   ....[12]....
        /*023c*/ 	.word	0x000030c0


	//   ....[13]....
        /*0240*/ 	.word	0x000030d0


	//   ....[14]....
        /*0244*/ 	.word	0x00003100


	//   ....[15]....
        /*0248*/ 	.word	0x00003130


	//   ....[16]....
        /*024c*/ 	.word	0x00003140


	//   ....[17]....
        /*0250*/ 	.word	0x00003150


	//   ....[18]....
        /*0254*/ 	.word	0x00003210


	//   ....[19]....
        /*0258*/ 	.word	0x00003230


	//----- nvinfo : EIATTR_VRC_CTA_INIT_COUNT
	.align		4
.L_64:
        /*025c*/ 	.byte	0x02, 0x4a
	.zero		1
	.zero		1


	//----- nvinfo : EIATTR_EXIT_INSTR_OFFSETS
	.align		4
        /*0260*/ 	.byte	0x04, 0x1c
        /*0262*/ 	.short	(.L_66 - .L_65)


	//   ....[0]....
.L_65:
        /*0264*/ 	.word	0x00005b90


	//   ....[1]....
        /*0268*/ 	.word	0x00005bc0


	//----- nvinfo : EIATTR_REQNTID
	.align		4
.L_66:
        /*026c*/ 	.byte	0x04, 0x10
        /*026e*/ 	.short	(.L_68 - .L_67)
.L_67:
        /*0270*/ 	.word	0x00000080
        /*0274*/ 	.word	0x00000001
        /*0278*/ 	.word	0x00000001


	//----- nvinfo : EIATTR_CBANK_PARAM_SIZE
	.align		4
.L_68:
        /*027c*/ 	.byte	0x03, 0x19
        /*027e*/ 	.short	0x0088


	//----- nvinfo : EIATTR_PARAM_CBANK
	.align		4
        /*0280*/ 	.byte	0x04, 0x0a
        /*0282*/ 	.short	(.L_70 - .L_69)
	.align		4
.L_69:
        /*0284*/ 	.word	index@(.nv.constant0.attn_fwd)
        /*0288*/ 	.short	0x0380
        /*028a*/ 	.short	0x0088


	//----- nvinfo : EIATTR_SW_WAR
	.align		4
.L_70:
        /*028c*/ 	.byte	0x04, 0x36
        /*028e*/ 	.short	(.L_72 - .L_71)
.L_71:
        /*0290*/ 	.word	0x00000008
.L_72:


//--------------------- .nv.compat                --------------------------
	.section	.nv.compat,"",@"SHT_CUDA_COMPAT_INFO"
	.align	4
        /*0000*/ 	.byte	0x02, 0x02, 0x01, 0x00, 0x02, 0x05, 0x05, 0x00, 0x02, 0x03, 0x00, 0x00, 0x02, 0x06, 0x01, 0x00


//--------------------- .nv.callgraph             --------------------------
	.section	.nv.callgraph,"",@"SHT_CUDA_CALLGRAPH"
	.align	4
	.sectionentsize	8
	.align		4
        /*0000*/ 	.word	0x00000000
	.align		4
        /*0004*/ 	.word	0xffffffff
	.align		4
        /*0008*/ 	.word	0x00000000
	.align		4
        /*000c*/ 	.word	0xfffffffe
	.align		4
        /*0010*/ 	.word	0x00000000
	.align		4
        /*0014*/ 	.word	0xfffffffd
	.align		4
        /*0018*/ 	.word	0x00000000
	.align		4
        /*001c*/ 	.word	0xfffffffc


//--------------------- .nv.constant4             --------------------------
	.section	.nv.constant4,"a",@progbits
	.align	8
	.align		8
.nv.constant4:
        /*0000*/ 	.dword	_$_str


//--------------------- .text.attn_fwd            --------------------------
	.section	.text.attn_fwd,"ax",@progbits
	.align	128
        .global         attn_fwd
        .type           attn_fwd,@function
        .size           attn_fwd,(.L_x_3 - attn_fwd)
        .other          attn_fwd,@"STO_CUDA_ENTRY STV_DEFAULT"
attn_fwd:
.text.attn_fwd:
[----:B------:R-:W0:Y:S01]  /*0000*/  LDC R1, c[0x0][0x37c] ;  /* 0x0000df00ff017b82 */ /* 0x000e220000000800 */
[----:B------:R-:W1:Y:S07]  /*0010*/  S2R R19, SR_CTAID.X ;  /* 0x0000000000137919 */ /* 0x000e6e0000002500 */
[----:B------:R-:W2:Y:S01]  /*0020*/  S2UR UR7, SR_CTAID.Y ;  /* 0x00000000000779c3 */ /* 0x000ea20000002600 */
[----:B------:R-:W2:Y:S01]  /*0030*/  LDCU.64 UR4, c[0x0][0x3b0] ;  /* 0x00007600ff0477ac */ /* 0x000ea20008000a00 */
[----:B------:R-:W3:Y:S01]  /*0040*/  S2R R0, SR_TID.X ;  /* 0x0000000000007919 */ /* 0x000ee20000002100 */
[----:B------:R-:W4:Y:S05]  /*0050*/  LDCU.64 UR10, c[0x0][0x358] ;  /* 0x00006b00ff0a77ac */ /* 0x000f2a0008000a00 */
[----:B------:R-:W5:Y:S08]  /*0060*/  LDC R54, c[0x0][0x3b8] ;  /* 0x0000ee00ff367b82 */ /* 0x000f700000000800 */
[----:B------:R-:W0:Y:S01]  /*0070*/  LDC.64 R50, c[0x0][0x380] ;  /* 0x0000e000ff327b82 */ /* 0x000e220000000a00 */
[----:B--2---:R-:W-:-:S04]  /*0080*/  UIMAD UR4, UR7, UR4, URZ ;  /* 0x00000004070472a4 */ /* 0x004fc8000f8e02ff */
[----:B------:R-:W-:Y:S01]  /*0090*/  USHF.L.U32 UR6, UR4, 0x1, URZ ;  /* 0x0000000104067899 */ /* 0x000fe200080006ff */
[----:B-1----:R-:W-:Y:S01]  /*00a0*/  IMAD.SHL.U32 R19, R19, 0x20, RZ ;  /* 0x0000002013137824 */ /* 0x002fe200078e00ff */
[----:B---3--:R-:W-:-:S04]  /*00b0*/  SHF.R.U32.HI R18, RZ, 0x5, R0 ;  /* 0x00000005ff127819 */ /* 0x008fc80000011600 */
[----:B------:R-:W-:Y:S02]  /*00c0*/  LOP3.LUT R2, R19, 0x1f, R0, 0xf8, !PT ;  /* 0x0000001f13027812 */ /* 0x000fe400078ef800 */
[----:B------:R-:W-:-:S03]  /*00d0*/  SGXT.U32 R18, R18, 0x2 ;  /* 0x000000021212781a */ /* 0x000fc60000000000 */
[----:B------:R-:W-:Y:S01]  /*00e0*/  IMAD R3, R2, UR5, RZ ;  /* 0x0000000502037c24 */ /* 0x000fe2000f8e02ff */
[----:B------:R-:W-:Y:S01]  /*00f0*/  UIMAD.WIDE UR4, UR4, 0x2, URZ ;  /* 0x00000002040478a5 */ /* 0x000fe2000f8e02ff */
[----:B-----5:R-:W-:Y:S02]  /*0100*/  IMAD R6, R18, R54, RZ ;  /* 0x0000003612067224 */ /* 0x020fe400078e02ff */
[C---:B------:R-:W-:Y:S02]  /*0110*/  IMAD.SHL.U32 R5, R3.reuse, 0x2, RZ ;  /* 0x0000000203057824 */ /* 0x040fe400078e00ff */
[----:B------:R-:W-:-:S03]  /*0120*/  IMAD.HI R4, R3, 0x2, RZ ;  /* 0x0000000203047827 */ /* 0x000fc600078e02ff */
[----:B0-----:R-:W-:Y:S01]  /*0130*/  IADD3 R50, P0, P1, R5, UR6, R50 ;  /* 0x0000000605327c10 */ /* 0x001fe2000f91e032 */
[----:B------:R-:W-:-:S03]  /*0140*/  IMAD R3, R54, 0x4, R6 ;  /* 0x0000000436037824 */ /* 0x000fc600078e0206 */
[----:B------:R-:W-:Y:S01]  /*0150*/  IADD3.X R52, PT, PT, R4, UR5, R51, P0, P1 ;  /* 0x0000000504347c10 */ /* 0x000fe200087e2433 */
[----:B------:R-:W-:Y:S01]  /*0160*/  IMAD R7, R54, 0x4, R3 ;  /* 0x0000000436077824 */ /* 0x000fe200078e0203 */
[----:B------:R-:W-:-:S03]  /*0170*/  LEA R4, P0, R6, R50, 0x1 ;  /* 0x0000003206047211 */ /* 0x000fc600078008ff */
[----:B------:R-:W-:Y:S01]  /*0180*/  IMAD R11, R54, 0x4, R7 ;  /* 0x00000004360b7824 */ /* 0x000fe200078e0207 */
[----:B------:R-:W-:Y:S02]  /*0190*/  LEA R8, P1, R7, R50, 0x1 ;  /* 0x0000003207087211 */ /* 0x000fe400078208ff */
[----:B------:R-:W-:Y:S02]  /*01a0*/  LEA.HI.X.SX32 R5, R6, R52, 0x1, P0 ;  /* 0x0000003406057211 */ /* 0x000fe400000f0eff */
[----:B------:R-:W-:Y:S02]  /*01b0*/  LEA R6, P0, R3, R50, 0x1 ;  /* 0x0000003203067211 */ /* 0x000fe400078008ff */
[-C--:B------:R-:W-:Y:S01]  /*01c0*/  LEA.HI.X.SX32 R9, R7, R52.reuse, 0x1, P1 ;  /* 0x0000003407097211 */ /* 0x080fe200008f0eff */
[----:B----4-:R0:W2:Y:S01]  /*01d0*/  LDG.E.U16 R24, desc[UR10][R4.64] ;  /* 0x0000000a04187981 */ /* 0x0100a2000c1e1500 */
[----:B------:R-:W-:Y:S01]  /*01e0*/  LEA.HI.X.SX32 R7, R3, R52, 0x1, P0 ;  /* 0x0000003403077211 */ /* 0x000fe200000f0eff */
[----:B------:R-:W-:Y:S01]  /*01f0*/  IMAD R3, R54, 0x4, R11 ;  /* 0x0000000436037824 */ /* 0x000fe200078e020b */
[C---:B------:R-:W-:Y:S01]  /*0200*/  LEA R10, P0, R11.reuse, R50, 0x1 ;  /* 0x000000320b0a7211 */ /* 0x040fe200078008ff */
[----:B------:R1:W3:Y:S03]  /*0210*/  LDG.E.U16 R26, desc[UR10][R8.64] ;  /* 0x0000000a081a7981 */ /* 0x0002e6000c1e1500 */
[----:B------:R-:W-:Y:S01]  /*0220*/  LEA.HI.X.SX32 R11, R11, R52, 0x1, P0 ;  /* 0x000000340b0b7211 */ /* 0x000fe200000f0eff */
[----:B------:R-:W4:Y:S01]  /*0230*/  LDG.E.U16 R25, desc[UR10][R6.64] ;  /* 0x0000000a06197981 */ /* 0x000f22000c1e1500 */
[----:B------:R-:W-:-:S02]  /*0240*/  LEA R12, P0, R3, R50, 0x1 ;  /* 0x00000032030c7211 */ /* 0x000fc400078008ff */
[----:B------:R-:W-:Y:S01]  /*0250*/  LEA R15, R54, R3, 0x2 ;  /* 0x00000003360f7211 */ /* 0x000fe200078e10ff */
[----:B------:R5:W4:Y:S01]  /*0260*/  LDG.E.U16 R27, desc[UR10][R10.64] ;  /* 0x0000000a0a1b7981 */ /* 0x000b22000c1e1500 */
[----:B------:R-:W-:-:S03]  /*0270*/  LEA.HI.X.SX32 R13, R3, R52, 0x1, P0 ;  /* 0x00000034030d7211 */ /* 0x000fc600000f0eff */
[C---:B------:R-:W-:Y:S01]  /*0280*/  IMAD R3, R54.reuse, 0x4, R15 ;  /* 0x0000000436037824 */ /* 0x040fe200078e020f */
[-C--:B0-----:R-:W-:Y:S01]  /*0290*/  LEA R4, P0, R15, R50.reuse, 0x1 ;  /* 0x000000320f047211 */ /* 0x081fe200078008ff */
[----:B------:R0:W4:Y:S02]  /*02a0*/  LDG.E.U16 R28, desc[UR10][R12.64] ;  /* 0x0000000a0c1c7981 */ /* 0x000124000c1e1500 */
[C---:B------:R-:W-:Y:S01]  /*02b0*/  IMAD R16, R54.reuse, 0x4, R3 ;  /* 0x0000000436107824 */ /* 0x040fe200078e0203 */
[----:B------:R-:W-:Y:S02]  /*02c0*/  LEA R14, P1, R3, R50, 0x1 ;  /* 0x00000032030e7211 */ /* 0x000fe400078208ff */
[-C--:B------:R-:W-:Y:S02]  /*02d0*/  LEA.HI.X.SX32 R5, R15, R52.reuse, 0x1, P0 ;  /* 0x000000340f057211 */ /* 0x080fe400000f0eff */
[----:B------:R-:W-:Y:S01]  /*02e0*/  LEA.HI.X.SX32 R15, R3, R52, 0x1, P1 ;  /* 0x00000034030f7211 */ /* 0x000fe200008f0eff */
[----:B------:R-:W-:Y:S01]  /*02f0*/  IMAD R3, R54, 0x4, R16 ;  /* 0x0000000436037824 */ /* 0x000fe200078e0210 */
[C---:B-1----:R-:W-:Y:S01]  /*0300*/  LEA R8, P0, R16.reuse, R50, 0x1 ;  /* 0x0000003210087211 */ /* 0x042fe200078008ff */
[----:B------:R1:W4:Y:S03]  /*0310*/  LDG.E.U16 R29, desc[UR10][R4.64] ;  /* 0x0000000a041d7981 */ /* 0x000326000c1e1500 */
[----:B------:R-:W-:Y:S01]  /*0320*/  LEA.HI.X.SX32 R9, R16, R52, 0x1, P0 ;  /* 0x0000003410097211 */ /* 0x000fe200000f0eff */
[C---:B-----5:R-:W-:Y:S01]  /*0330*/  IMAD R11, R54.reuse, 0x4, R3 ;  /* 0x00000004360b7824 */ /* 0x060fe200078e0203 */
[C---:B------:R-:W-:Y:S01]  /*0340*/  LEA R6, P0, R3.reuse, R50, 0x1 ;  /* 0x0000003203067211 */ /* 0x040fe200078008ff */
[----:B------:R-:W5:Y:S03]  /*0350*/  LDG.E.U16 R30, desc[UR10][R14.64] ;  /* 0x0000000a0e1e7981 */ /* 0x000f66000c1e1500 */
[----:B------:R-:W-:Y:S01]  /*0360*/  LEA.HI.X.SX32 R7, R3, R52, 0x1, P0 ;  /* 0x0000003403077211 */ /* 0x000fe200000f0eff */
[C---:B------:R-:W-:Y:S01]  /*0370*/  IMAD R3, R54.reuse, 0x4, R11 ;  /* 0x0000000436037824 */ /* 0x040fe200078e020b */
[-C--:B------:R-:W-:Y:S01]  /*0380*/  LEA R10, P0, R11, R50.reuse, 0x1 ;  /* 0x000000320b0a7211 */ /* 0x080fe200078008ff */
[----:B------:R1:W5:Y:S02]  /*0390*/  LDG.E.U16 R31, desc[UR10][R8.64] ;  /* 0x0000000a081f7981 */ /* 0x000364000c1e1500 */
[----:B------:R-:W-:Y:S01]  /*03a0*/  IMAD R16, R54, 0x4, R3 ;  /* 0x0000000436107824 */ /* 0x000fe200078e0203 */
[----:B0-----:R-:W-:Y:S01]  /*03b0*/  LEA R12, P1, R3, R50, 0x1 ;  /* 0x00000032030c7211 */ /* 0x001fe200078208ff */
[----:B------:R0:W5:Y:S01]  /*03c0*/  LDG.E.U16 R32, desc[UR10][R6.64] ;  /* 0x0000000a06207981 */ /* 0x000162000c1e1500 */
[----:B------:R-:W-:-:S02]  /*03d0*/  LEA.HI.X.SX32 R11, R11, R52, 0x1, P0 ;  /* 0x000000340b0b7211 */ /* 0x000fc400000f0eff */
[----:B------:R-:W-:Y:S02]  /*03e0*/  LEA.HI.X.SX32 R13, R3, R52, 0x1, P1 ;  /* 0x00000034030d7211 */ /* 0x000fe400008f0eff */
[----:B-1----:R-:W-:Y:S01]  /*03f0*/  LEA R4, P0, R16, R50, 0x1 ;  /* 0x0000003210047211 */ /* 0x002fe200078008ff */
[----:B------:R1:W5:Y:S01]  /*0400*/  LDG.E.U16 R33, desc[UR10][R10.64] ;  /* 0x0000000a0a217981 */ /* 0x000362000c1e1500 */
[----:B------:R-:W-:Y:S02]  /*0410*/  LEA R3, R54, R16, 0x2 ;  /* 0x0000001036037211 */ /* 0x000fe400078e10ff */
[----:B------:R-:W-:Y:S01]  /*0420*/  LEA.HI.X.SX32 R5, R16, R52, 0x1, P0 ;  /* 0x0000003410057211 */ /* 0x000fe200000f0eff */
[----:B------:R1:W5:Y:S01]  /*0430*/  LDG.E.U16 R34, desc[UR10][R12.64] ;  /* 0x0000000a0c227981 */ /* 0x000362000c1e1500 */
[C---:B------:R-:W-:Y:S01]  /*0440*/  LEA R8, P0, R3.reuse, R50, 0x1 ;  /* 0x0000003203087211 */ /* 0x040fe200078008ff */
[C---:B------:R-:W-:Y:S02]  /*0450*/  IMAD R15, R54.reuse, 0x4, R3 ;  /* 0x00000004360f7824 */ /* 0x040fe400078e0203 */
[----:B------:R1:W5:Y:S01]  /*0460*/  LDG.E.U16 R35, desc[UR10][R4.64] ;  /* 0x0000000a04237981 */ /* 0x000362000c1e1500 */
[----:B------:R-:W-:Y:S01]  /*0470*/  LEA.HI.X.SX32 R9, R3, R52, 0x1, P0 ;  /* 0x0000003403097211 */ /* 0x000fe200000f0eff */
[----:B------:R-:W-:Y:S01]  /*0480*/  IMAD R3, R54, 0x4, R15 ;  /* 0x0000000436037824 */ /* 0x000fe200078e020f */
[----:B0-----:R-:W-:-:S03]  /*0490*/  LEA R6, P0, R15, R50, 0x1 ;  /* 0x000000320f067211 */ /* 0x001fc600078008ff */
[C---:B------:R-:W-:Y:S01]  /*04a0*/  IMAD R16, R54.reuse, 0x4, R3 ;  /* 0x0000000436107824 */ /* 0x040fe200078e0203 */
[----:B------:R-:W-:Y:S01]  /*04b0*/  LEA R14, P1, R3, R50, 0x1 ;  /* 0x00000032030e7211 */ /* 0x000fe200078208ff */
[----:B------:R0:W5:Y:S01]  /*04c0*/  LDG.E.U16 R36, desc[UR10][R8.64] ;  /* 0x0000000a08247981 */ /* 0x000162000c1e1500 */
[-C--:B------:R-:W-:Y:S02]  /*04d0*/  LEA.HI.X.SX32 R7, R15, R52.reuse, 0x1, P0 ;  /* 0x000000340f077211 */ /* 0x080fe400000f0eff */
[----:B------:R-:W-:Y:S01]  /*04e0*/  LEA.HI.X.SX32 R15, R3, R52, 0x1, P1 ;  /* 0x00000034030f7211 */ /* 0x000fe200008f0eff */
[----:B------:R-:W-:Y:S01]  /*04f0*/  IMAD R3, R54, 0x4, R16 ;  /* 0x0000000436037824 */ /* 0x000fe200078e0210 */
[----:B-1----:R-:W-:Y:S01]  /*0500*/  LEA R10, P0, R16, R50, 0x1 ;  /* 0x00000032100a7211 */ /* 0x002fe200078008ff */
[----:B------:R1:W5:Y:S02]  /*0510*/  LDG.E.U16 R37, desc[UR10][R6.64] ;  /* 0x0000000a06257981 */ /* 0x000364000c1e1500 */
[----:B------:R-:W-:Y:S01]  /*0520*/  IMAD R12, R54, 0x4, R3 ;  /* 0x00000004360c7824 */ /* 0x000fe200078e0203 */
[----:B------:R-:W-:Y:S01]  /*0530*/  LEA.HI.X.SX32 R11, R16, R52, 0x1, P0 ;  /* 0x00000034100b7211 */ /* 0x000fe200000f0eff */
[----:B------:R1:W5:Y:S01]  /*0540*/  LDG.E.U16 R38, desc[UR10][R14.64] ;  /* 0x0000000a0e267981 */ /* 0x000362000c1e1500 */
[----:B------:R-:W-:Y:S01]  /*0550*/  LEA R4, P0, R3, R50, 0x1 ;  /* 0x0000003203047211 */ /* 0x000fe200078008ff */
[----:B------:R-:W-:-:S02]  /*0560*/  IMAD R13, R54, 0x4, R12 ;  /* 0x00000004360d7824 */ /* 0x000fc400078e020c */
[----:B------:R1:W5:Y:S01]  /*0570*/  LDG.E.U16 R39, desc[UR10][R10.64] ;  /* 0x0000000a0a277981 */ /* 0x000362000c1e1500 */
[----:B------:R-:W-:Y:S02]  /*0580*/  LEA.HI.X.SX32 R5, R3, R52, 0x1, P0 ;  /* 0x0000003403057211 */ /* 0x000fe400000f0eff */
[----:B------:R-:W-:Y:S02]  /*0590*/  LEA R3, R54, R13, 0x2 ;  /* 0x0000000d36037211 */ /* 0x000fe400078e10ff */
[-C--:B0-----:R-:W-:Y:S01]  /*05a0*/  LEA R8, P0, R12, R50.reuse, 0x1 ;  /* 0x000000320c087211 */ /* 0x081fe200078008ff */
[----:B------:R0:W5:Y:S02]  /*05b0*/  LDG.E.U16 R40, desc[UR10][R4.64] ;  /* 0x0000000a04287981 */ /* 0x000164000c1e1500 */
[----:B------:R-:W-:Y:S01]  /*05c0*/  IMAD R16, R54, 0x4, R3 ;  /* 0x0000000436107824 */ /* 0x000fe200078e0203 */
[----:B-1----:R-:W-:Y:S02]  /*05d0*/  LEA R6, P1, R13, R50, 0x1 ;  /* 0x000000320d067211 */ /* 0x002fe400078208ff */
[----:B------:R-:W-:Y:S01]  /*05e0*/  LEA.HI.X.SX32 R9, R12, R52, 0x1, P0 ;  /* 0x000000340c097211 */ /* 0x000fe200000f0eff */
[----:B------:R-:W-:Y:S01]  /*05f0*/  IMAD R17, R54, 0x4, R16 ;  /* 0x0000000436117824 */ /* 0x000fe200078e0210 */
[----:B------:R-:W-:-:S02]  /*0600*/  LEA R12, P0, R3, R50, 0x1 ;  /* 0x00000032030c7211 */ /* 0x000fc400078008ff */
[-C--:B------:R-:W-:Y:S01]  /*0610*/  LEA.HI.X.SX32 R7, R13, R52.reuse, 0x1, P1 ;  /* 0x000000340d077211 */ /* 0x080fe200008f0eff */
[----:B------:R-:W-:Y:S01]  /*0620*/  IMAD R15, R54, 0x4, R17 ;  /* 0x00000004360f7824 */ /* 0x000fe200078e0211 */
[----:B------:R-:W-:Y:S01]  /*0630*/  LEA.HI.X.SX32 R13, R3, R52, 0x1, P0 ;  /* 0x00000034030d7211 */ /* 0x000fe200000f0eff */
[----:B------:R1:W5:Y:S01]  /*0640*/  LDG.E.U16 R41, desc[UR10][R8.64] ;  /* 0x0000000a08297981 */ /* 0x000362000c1e1500 */
[----:B------:R-:W-:Y:S01]  /*0650*/  LEA R10, P0, R16, R50, 0x1 ;  /* 0x00000032100a7211 */ /* 0x000fe200078008ff */
[----:B------:R-:W-:Y:S02]  /*0660*/  IMAD R3, R54, 0x4, R15 ;  /* 0x0000000436037824 */ /* 0x000fe400078e020f */
[----:B------:R1:W5:Y:S01]  /*0670*/  LDG.E.U16 R42, desc[UR10][R6.64] ;  /* 0x0000000a062a7981 */ /* 0x000362000c1e1500 */
[----:B------:R-:W-:Y:S01]  /*0680*/  LEA.HI.X.SX32 R11, R16, R52, 0x1, P0 ;  /* 0x00000034100b7211 */ /* 0x000fe200000f0eff */
[C---:B------:R-:W-:Y:S01]  /*0690*/  IMAD R16, R54.reuse, 0x4, R3 ;  /* 0x0000000436107824 */ /* 0x040fe200078e0203 */
[C---:B0-----:R-:W-:Y:S01]  /*06a0*/  LEA R4, P0, R17.reuse, R50, 0x1 ;  /* 0x0000003211047211 */ /* 0x041fe200078008ff */
[----:B------:R0:W5:Y:S02]  /*06b0*/  LDG.E.U16 R43, desc[UR10][R12.64] ;  /* 0x0000000a0c2b7981 */ /* 0x000164000c1e1500 */
[C---:B------:R-:W-:Y:S01]  /*06c0*/  IMAD R20, R54.reuse, 0x4, R16 ;  /* 0x0000000436147824 */ /* 0x040fe200078e0210 */
[----:B------:R-:W-:Y:S01]  /*06d0*/  LEA.HI.X.SX32 R5, R17, R52, 0x1, P0 ;  /* 0x0000003411057211 */ /* 0x000fe200000f0eff */
[----:B------:R0:W5:Y:S03]  /*06e0*/  LDG.E.U16 R44, desc[UR10][R10.64] ;  /* 0x0000000a0a2c7981 */ /* 0x000166000c1e1500 */
[----:B------:R-:W-:Y:S01]  /*06f0*/  LEA R17, R54, R20, 0x2 ;  /* 0x0000001436117211 */ /* 0x000fe200078e10ff */
[----:B------:R0:W5:Y:S01]  /*0700*/  LDG.E.U16 R45, desc[UR10][R4.64] ;  /* 0x0000000a042d7981 */ /* 0x000162000c1e1500 */
[----:B-1----:R-:W-:-:S03]  /*0710*/  LEA R8, P0, R16, R50, 0x1 ;  /* 0x0000003210087211 */ /* 0x002fc600078008ff */
[----:B------:R-:W-:Y:S01]  /*0720*/  IMAD R21, R54, 0x4, R17 ;  /* 0x0000000436157824 */ /* 0x000fe200078e0211 */
[----:B------:R-:W-:-:S03]  /*0730*/  LEA.HI.X.SX32 R9, R16, R52, 0x1, P0 ;  /* 0x0000003410097211 */ /* 0x000fc600000f0eff */
[C---:B------:R-:W-:Y:S01]  /*0740*/  IMAD R7, R54.reuse, 0x4, R21 ;  /* 0x0000000436077824 */ /* 0x040fe200078e0215 */
[C---:B0-----:R-:W-:Y:S01]  /*0750*/  LEA R12, P0, R17.reuse, R50, 0x1 ;  /* 0x00000032110c7211 */ /* 0x041fe200078008ff */
[----:B------:R0:W5:Y:S02]  /*0760*/  LDG.E.U16 R47, desc[UR10][R8.64] ;  /* 0x0000000a082f7981 */ /* 0x000164000c1e1500 */
[C---:B------:R-:W-:Y:S01]  /*0770*/  IMAD R22, R54.reuse, 0x4, R7 ;  /* 0x0000000436167824 */ /* 0x040fe200078e0207 */
[----:B------:R-:W-:Y:S02]  /*0780*/  LEA.HI.X.SX32 R13, R17, R52, 0x1, P0 ;  /* 0x00000034110d7211 */ /* 0x000fe400000f0eff */
[-C--:B------:R-:W-:Y:S01]  /*0790*/  LEA R14, P1, R15, R50.reuse, 0x1 ;  /* 0x000000320f0e7211 */ /* 0x080fe200078208ff */
[----:B------:R-:W-:Y:S01]  /*07a0*/  IMAD R17, R54, 0x4, R22 ;  /* 0x0000000436117824 */ /* 0x000fe200078e0216 */
[----:B------:R-:W-:Y:S01]  /*07b0*/  LEA R6, P0, R3, R50, 0x1 ;  /* 0x0000003203067211 */ /* 0x000fe200078008ff */
[----:B------:R-:W5:Y:S01]  /*07c0*/  LDG.E.U16 R48, desc[UR10][R12.64] ;  /* 0x0000000a0c307981 */ /* 0x000f62000c1e1500 */
[----:B------:R-:W-:-:S02]  /*07d0*/  LEA.HI.X.SX32 R15, R15, R52, 0x1, P1 ;  /* 0x000000340f0f7211 */ /* 0x000fc400008f0eff */
[-C--:B------:R-:W-:Y:S02]  /*07e0*/  LEA R10, P1, R7, R50.reuse, 0x1 ;  /* 0x00000032070a7211 */ /* 0x080fe400078208ff */
[----:B------:R-:W-:Y:S01]  /*07f0*/  LEA R16, P2, R17, R50, 0x1 ;  /* 0x0000003211107211 */ /* 0x000fe200078408ff */
[----:B------:R-:W-:Y:S01]  /*0800*/  IMAD R23, R54, 0x4, R17 ;  /* 0x0000000436177824 */ /* 0x000fe200078e0211 */
[-C--:B------:R-:W-:Y:S01]  /*0810*/  LEA.HI.X.SX32 R11, R7, R52.reuse, 0x1, P1 ;  /* 0x00000034070b7211 */ /* 0x080fe200008f0eff */
[----:B------:R1:W5:Y:S01]  /*0820*/  LDG.E.U16 R46, desc[UR10][R14.64] ;  /* 0x0000000a0e2e7981 */ /* 0x000362000c1e1500 */
[-C--:B------:R-:W-:Y:S02]  /*0830*/  LEA.HI.X.SX32 R17, R17, R52.reuse, 0x1, P2 ;  /* 0x0000003411117211 */ /* 0x080fe400010f0eff */
[----:B------:R-:W-:Y:S01]  /*0840*/  LEA.HI.X.SX32 R7, R3, R52, 0x1, P0 ;  /* 0x0000003403077211 */ /* 0x000fe200000f0eff */
[----:B------:R-:W5:Y:S04]  /*0850*/  LDG.E.U16 R10, desc[UR10][R10.64] ;  /* 0x0000000a0a0a7981 */ /* 0x000f68000c1e1500 */
[----:B------:R-:W5:Y:S01]  /*0860*/  LDG.E.U16 R16, desc[UR10][R16.64] ;  /* 0x0000000a10107981 */ /* 0x000f62000c1e1500 */
[----:B------:R-:W-:-:S03]  /*0870*/  LEA R4, P0, R20, R50, 0x1 ;  /* 0x0000003214047211 */ /* 0x000fc600078008ff */
[----:B------:R1:W5:Y:S01]  /*0880*/  LDG.E.U16 R6, desc[UR10][R6.64] ;  /* 0x0000000a06067981 */ /* 0x000362000c1e1500 */
[C---:B0-----:R-:W-:Y:S02]  /*0890*/  LEA R8, P1, R21.reuse, R50, 0x1 ;  /* 0x0000003215087211 */ /* 0x041fe400078208ff */
[-C--:B------:R-:W-:Y:S02]  /*08a0*/  LEA.HI.X.SX32 R5, R20, R52.reuse, 0x1, P0 ;  /* 0x0000003414057211 */ /* 0x080fe400000f0eff */
[----:B------:R-:W-:Y:S02]  /*08b0*/  LEA.HI.X.SX32 R9, R21, R52, 0x1, P1 ;  /* 0x0000003415097211 */ /* 0x000fe400008f0eff */
[CC--:B-1----:R-:W-:Y:S01]  /*08c0*/  LEA R14, P0, R22.reuse, R50.reuse, 0x1 ;  /* 0x00000032160e7211 */ /* 0x0c2fe200078008ff */
[----:B------:R-:W5:Y:S01]  /*08d0*/  LDG.E.U16 R20, desc[UR10][R4.64] ;  /* 0x0000000a04147981 */ /* 0x000f62000c1e1500 */
[C---:B------:R-:W-:Y:S02]  /*08e0*/  LEA R12, P1, R23.reuse, R50, 0x1 ;  /* 0x00000032170c7211 */ /* 0x040fe400078208ff */
[-C--:B------:R-:W-:Y:S01]  /*08f0*/  LEA.HI.X.SX32 R15, R22, R52.reuse, 0x1, P0 ;  /* 0x00000034160f7211 */ /* 0x080fe200000f0eff */
[----:B------:R0:W5:Y:S01]  /*0900*/  LDG.E.U16 R8, desc[UR10][R8.64] ;  /* 0x0000000a08087981 */ /* 0x000162000c1e1500 */
[----:B------:R-:W-:-:S03]  /*0910*/  LEA.HI.X.SX32 R13, R23, R52, 0x1, P1 ;  /* 0x00000034170d7211 */ /* 0x000fc600008f0eff */
[----:B------:R-:W5:Y:S04]  /*0920*/  LDG.E.U16 R14, desc[UR10][R14.64] ;  /* 0x0000000a0e0e7981 */ /* 0x000f68000c1e1500 */
[----:B------:R1:W5:Y:S01]  /*0930*/  LDG.E.U16 R12, desc[UR10][R12.64] ;  /* 0x0000000a0c0c7981 */ /* 0x000362000c1e1500 */
[----:B------:R-:W1:Y:S01]  /*0940*/  S2UR UR6, SR_CgaCtaId ;  /* 0x00000000000679c3 */ /* 0x000e620000008800 */
[C---:B------:R-:W-:Y:S01]  /*0950*/  LOP3.LUT R7, R0.reuse, 0x60, RZ, 0xc0, !PT ;  /* 0x0000006000077812 */ /* 0x040fe200078ec0ff */
[----:B------:R-:W-:-:S03]  /*0960*/  IMAD.SHL.U32 R3, R0, 0x4, RZ ;  /* 0x0000000400037824 */ /* 0x000fc600078e00ff */
[----:B------:R-:W-:-:S04]  /*0970*/  SHF.L.U32 R22, R7, 0x4, RZ ;  /* 0x0000000407167819 */ /* 0x000fc800000006ff */
[----:B------:R-:W-:Y:S02]  /*0980*/  LOP3.LUT R11, R22, 0x38, R3, 0xf8, !PT ;  /* 0x00000038160b7812 */ /* 0x000fe400078ef803 */
[--C-:B------:R-:W-:Y:S02]  /*0990*/  SHF.R.S32.HI R3, RZ, 0x6, R0.reuse ;  /* 0x00000006ff037819 */ /* 0x100fe40000011400 */
[----:B------:R-:W-:Y:S01]  /*09a0*/  SHF.R.S32.HI R7, RZ, 0x4, R0 ;  /* 0x00000004ff077819 */ /* 0x000fe20000011400 */
[C---:B0-----:R-:W-:Y:S01]  /*09b0*/  IMAD.SHL.U32 R9, R0.reuse, 0x10, RZ ;  /* 0x0000001000097824 */ /* 0x041fe200078e00ff */
[----:B------:R-:W-:Y:S01]  /*09c0*/  SGXT R3, R3, 0x1 ;  /* 0x000000010303781a */ /* 0x000fe20000000200 */
[C---:B------:R-:W-:Y:S01]  /*09d0*/  IMAD.SHL.U32 R4, R0.reuse, 0x2, RZ ;  /* 0x0000000200047824 */ /* 0x040fe200078e00ff */
[----:B------:R-:W-:Y:S01]  /*09e0*/  SGXT R7, R7, 0x1 ;  /* 0x000000010707781a */ /* 0x000fe20000000200 */
[C---:B------:R-:W-:Y:S01]  /*09f0*/  IMAD.SHL.U32 R22, R0.reuse, 0x200, RZ ;  /* 0x0000020000167824 */ /* 0x040fe200078e00ff */
[----:B------:R-:W-:Y:S01]  /*0a00*/  LOP3.LUT R5, R3, 0x90, RZ, 0xc0, !PT ;  /* 0x0000009003057812 */ /* 0x000fe200078ec0ff */
[----:B------:R-:W-:Y:S01]  /*0a10*/  IMAD.SHL.U32 R50, R0, 0x40, RZ ;  /* 0x0000004000327824 */ /* 0x000fe200078e00ff */
[----:B------:R-:W-:-:S02]  /*0a20*/  LOP3.LUT R3, R9, 0x70, RZ, 0xc0, !PT ;  /* 0x0000007009037812 */ /* 0x000fc400078ec0ff */
[----:B------:R-:W-:Y:S01]  /*0a30*/  LOP3.LUT R9, R7, 0x840, RZ, 0xc0, !PT ;  /* 0x0000084007097812 */ /* 0x000fe200078ec0ff */
[----:B------:R-:W-:Y:S01]  /*0a40*/  UMOV UR4, 0x400 ;  /* 0x0000040000047882 */ /* 0x000fe20000000000 */
[----:B------:R-:W-:Y:S01]  /*0a50*/  LOP3.LUT R7, R5, 0x7e, R4, 0x78, !PT ;  /* 0x0000007e05077812 */ /* 0x000fe200078e7804 */
[----:B-1----:R-:W-:Y:S01]  /*0a60*/  ULEA UR6, UR6, UR4, 0x18 ;  /* 0x0000000406067291 */ /* 0x002fe2000f8ec0ff */
[----:B------:R-:W-:Y:S02]  /*0a70*/  LOP3.LUT R4, R3, 0x1800, R22, 0xf8, !PT ;  /* 0x0000180003047812 */ /* 0x000fe400078ef816 */
[----:B------:R-:W-:-:S04]  /*0a80*/  LOP3.LUT R22, R9, 0x40, R50, 0x78, !PT ;  /* 0x0000004009167812 */ /* 0x000fc800078e7832 */
[----:B------:R-:W-:Y:S02]  /*0a90*/  LOP3.LUT R5, R22, R11, RZ, 0xfc, !PT ;  /* 0x0000000b16057212 */ /* 0x000fe400078efcff */
[----:B------:R-:W-:Y:S01]  /*0aa0*/  LOP3.LUT R22, R7, 0x20, RZ, 0x3c, !PT ;  /* 0x0000002007167812 */ /* 0x000fe200078e3cff */
[----:B------:R-:W-:-:S05]  /*0ab0*/  IMAD.SHL.U32 R13, R0, 0x8, RZ ;  /* 0x00000008000d7824 */ /* 0x000fca00078e00ff */
[----:B------:R-:W-:-:S04]  /*0ac0*/  LOP3.LUT R13, R13, 0x180, RZ, 0xc0, !PT ;  /* 0x000001800d0d7812 */ /* 0x000fc800078ec0ff */
[----:B------:R-:W-:Y:S01]  /*0ad0*/  LOP3.LUT R13, R13, 0x48, R0, 0xf8, !PT ;  /* 0x000000480d0d7812 */ /* 0x000fe200078ef800 */
[----:B------:R-:W-:Y:S01]  /*0ae0*/  IMAD.MOV.U32 R169, RZ, RZ, -0x800000 ;  /* 0xff800000ffa97424 */ /* 0x000fe200078e00ff */
[----:B------:R-:W-:Y:S01]  /*0af0*/  MOV R168, 0xff800000 ;  /* 0xff80000000a87802 */ /* 0x000fe20000000f00 */
[----:B------:R-:W-:Y:S01]  /*0b00*/  IMAD.MOV.U32 R148, RZ, RZ, -0x800000 ;  /* 0xff800000ff947424 */ /* 0x000fe200078e00ff */
[----:B------:R-:W-:Y:S01]  /*0b10*/  LOP3.LUT R4, R4, R13, RZ, 0x3c, !PT ;  /* 0x0000000d04047212 */ /* 0x000fe200078e3cff */
[----:B------:R-:W-:Y:S01]  /*0b20*/  IMAD.MOV.U32 R149, RZ, RZ, -0x800000 ;  /* 0xff800000ff957424 */ /* 0x000fe200078e00ff */
[----:B------:R-:W-:Y:S01]  /*0b30*/  CS2R R116, SRZ ;  /* 0x0000000000747805 */ /* 0x000fe2000001ff00 */
[----:B------:R-:W-:Y:S01]  /*0b40*/  IMAD.MOV.U32 R218, RZ, RZ, 0x3f800000 ;  /* 0x3f800000ffda7424 */ /* 0x000fe200078e00ff */
[----:B------:R-:W-:Y:S01]  /*0b50*/  CS2R R118, SRZ ;  /* 0x0000000000767805 */ /* 0x000fe2000001ff00 */
[----:B------:R-:W-:Y:S01]  /*0b60*/  IMAD.MOV.U32 R219, RZ, RZ, 0x3f800000 ;  /* 0x3f800000ffdb7424 */ /* 0x000fe200078e00ff */
[----:B------:R-:W-:Y:S01]  /*0b70*/  CS2R R96, SRZ ;  /* 0x0000000000607805 */ /* 0x000fe2000001ff00 */
[----:B------:R-:W-:Y:S01]  /*0b80*/  IMAD.MOV.U32 R216, RZ, RZ, 0x3f800000 ;  /* 0x3f800000ffd87424 */ /* 0x000fe200078e00ff */
[----:B------:R-:W-:Y:S01]  /*0b90*/  CS2R R98, SRZ ;  /* 0x0000000000627805 */ /* 0x000fe2000001ff00 */
[----:B------:R-:W-:Y:S01]  /*0ba0*/  IMAD.MOV.U32 R217, RZ, RZ, 0x3f800000 ;  /* 0x3f800000ffd97424 */ /* 0x000fe200078e00ff */
[----:B------:R-:W-:-:S02]  /*0bb0*/  CS2R R92, SRZ ;  /* 0x00000000005c7805 */ /* 0x000fc4000001ff00 */
[----:B------:R-:W-:Y:S02]  /*0bc0*/  CS2R R94, SRZ ;  /* 0x00000000005e7805 */ /* 0x000fe4000001ff00 */
[----:B------:R-:W-:Y:S02]  /*0bd0*/  CS2R R112, SRZ ;  /* 0x0000000000707805 */ /* 0x000fe4000001ff00 */
[----:B------:R-:W-:Y:S02]  /*0be0*/  CS2R R114, SRZ ;  /* 0x0000000000727805 */ /* 0x000fe4000001ff00 */
[----:B------:R-:W-:Y:S02]  /*0bf0*/  CS2R R108, SRZ ;  /* 0x00000000006c7805 */ /* 0x000fe4000001ff00 */
[----:B------:R-:W-:Y:S02]  /*0c00*/  CS2R R110, SRZ ;  /* 0x00000000006e7805 */ /* 0x000fe4000001ff00 */
[----:B------:R-:W-:-:S02]  /*0c10*/  CS2R R100, SRZ ;  /* 0x0000000000647805 */ /* 0x000fc4000001ff00 */
[----:B------:R-:W-:Y:S02]  /*0c20*/  CS2R R102, SRZ ;  /* 0x0000000000667805 */ /* 0x000fe4000001ff00 */
[----:B------:R-:W-:Y:S02]  /*0c30*/  CS2R R104, SRZ ;  /* 0x0000000000687805 */ /* 0x000fe4000001ff00 */
[----:B------:R-:W-:Y:S02]  /*0c40*/  CS2R R106, SRZ ;  /* 0x00000000006a7805 */ /* 0x000fe4000001ff00 */
[----:B------:R-:W-:Y:S02]  /*0c50*/  CS2R R76, SRZ ;  /* 0x00000000004c7805 */ /* 0x000fe4000001ff00 */
[----:B------:R-:W-:Y:S01]  /*0c60*/  CS2R R78, SRZ ;  /* 0x00000000004e7805 */ /* 0x000fe2000001ff00 */
[----:B--2---:R-:W-:Y:S04]  /*0c70*/  STS.U16 [R7+UR6], R24 ;  /* 0x0000001807007988 */ /* 0x004fe80008000406 */
[----:B---3--:R-:W-:Y:S04]  /*0c80*/  STS.U16 [R7+UR6+0x200], R26 ;  /* 0x0002001a07007988 */ /* 0x008fe80008000406 */
[----:B----4-:R-:W-:Y:S04]  /*0c90*/  STS.U16 [R7+UR6+0x400], R28 ;  /* 0x0004001c07007988 */ /* 0x010fe80008000406 */
[----:B-----5:R-:W-:Y:S04]  /*0ca0*/  STS.U16 [R7+UR6+0x600], R30 ;  /* 0x0006001e07007988 */ /* 0x020fe80008000406 */
[----:B------:R-:W-:Y:S04]  /*0cb0*/  STS.U16 [R7+UR6+0x800], R32 ;  /* 0x0008002007007988 */ /* 0x000fe80008000406 */
        /* <DEDUP_REMOVED lines=11> */
[----:B------:R0:W-:Y:S02]  /*0d70*/  STS.U16 [R22+UR6+0x1700], R6 ;  /* 0x0017000616007988 */ /* 0x0001e40008000406 */
[----:B0-----:R-:W-:-:S04]  /*0d80*/  IADD3 R6, PT, PT, R19, 0x20, RZ ;  /* 0x0000002013067810 */ /* 0x001fc80007ffe0ff */
[----:B------:R-:W-:Y:S01]  /*0d90*/  ISETP.GE.AND P0, PT, R6, 0x1, PT ;  /* 0x000000010600780c */ /* 0x000fe20003f06270 */
[----:B------:R-:W-:Y:S01]  /*0da0*/  STS.U16 [R22+UR6+0x100], R25 ;  /* 0x0001001916007988 */ /* 0x000fe20008000406 */
[----:B------:R-:W-:-:S03]  /*0db0*/  LOP3.LUT R7, R0, 0x7f, RZ, 0xc0, !PT ;  /* 0x0000007f00077812 */ /* 0x000fc600078ec0ff */
[----:B------:R-:W-:Y:S01]  /*0dc0*/  STS.U16 [R22+UR6+0x300], R27 ;  /* 0x0003001b16007988 */ /* 0x000fe20008000406 */
[----:B------:R-:W-:-:S03]  /*0dd0*/  ISETP.GE.U32.AND P5, PT, R7, 0x20, PT ;  /* 0x000000200700780c */ /* 0x000fc60003fa6070 */
[----:B------:R-:W-:Y:S01]  /*0de0*/  STS.U16 [R22+UR6+0x500], R29 ;  /* 0x0005001d16007988 */ /* 0x000fe20008000406 */
[----:B------:R-:W-:-:S03]  /*0df0*/  LOP3.LUT R10, R0, 0x1c, RZ, 0xc0, !PT ;  /* 0x0000001c000a7812 */ /* 0x000fc600078ec0ff */
        /* <DEDUP_REMOVED lines=9> */
[----:B------:R0:W-:Y:S04]  /*0e90*/  STS.U16 [R22+UR6+0x1b00], R8 ;  /* 0x001b000816007988 */ /* 0x0001e80008000406 */
[----:B------:R1:W-:Y:S04]  /*0ea0*/  STS.U16 [R22+UR6+0x1d00], R14 ;  /* 0x001d000e16007988 */ /* 0x0003e80008000406 */
[----:B------:R1:W-:Y:S01]  /*0eb0*/  STS.U16 [R22+UR6+0x1f00], R12 ;  /* 0x001f000c16007988 */ /* 0x0003e20008000406 */
[----:B0-----:R-:W-:Y:S01]  /*0ec0*/  SHF.R.U32.HI R8, RZ, 0x1, R0 ;  /* 0x00000001ff087819 */ /* 0x001fe20000011600 */
[----:B------:R-:W-:Y:S06]  /*0ed0*/  @!P0 BRA `(.L_x_0) ;  /* 0x0000003000448947 */ /* 0x000fec0003800000 */
[----:B------:R-:W0:Y:S01]  /*0ee0*/  LDC R70, c[0x0][0x3d8] ;  /* 0x0000f600ff467b82 */ /* 0x000e220000000800 */
[----:B------:R-:W2:Y:S01]  /*0ef0*/  LDCU.64 UR4, c[0x0][0x3d0] ;  /* 0x00007a00ff0477ac */ /* 0x000ea20008000a00 */
[----:B------:R-:W-:Y:S01]  /*0f00*/  LEA.HI R16, R10, 0x10, RZ, 0x1e ;  /* 0x000000100a107811 */ /* 0x000fe200078ff0ff */
[----:B------:R-:W-:Y:S01]  /*0f10*/  IMAD.MOV.U32 R139, RZ, RZ, -0x800000 ;  /* 0xff800000ff8b7424 */ /* 0x000fe200078e00ff */
[----:B------:R-:W-:Y:S01]  /*0f20*/  LOP3.LUT R13, R0, 0x1f, RZ, 0xc0, !PT ;  /* 0x0000001f000d7812 */ /* 0x000fe200078ec0ff */
[----:B------:R-:W3:Y:S01]  /*0f30*/  LDCU UR8, c[0x0][0x3c8] ;  /* 0x00007900ff0877ac */ /* 0x000ee20008000800 */
[C---:B-1----:R-:W-:Y:S01]  /*0f40*/  LEA.HI R12, R10.reuse, 0x18, RZ, 0x1e ;  /* 0x000000180a0c7811 */ /* 0x042fe200078ff0ff */
[----:B------:R-:W-:Y:S01]  /*0f50*/  IMAD.IADD R11, R19, 0x1, R16 ;  /* 0x00000001130b7824 */ /* 0x000fe200078e0210 */
[----:B------:R-:W1:Y:S01]  /*0f60*/  LDC.64 R14, c[0x0][0x3c0] ;  /* 0x0000f000ff0e7b82 */ /* 0x000e620000000a00 */
[----:B------:R-:W4:Y:S01]  /*0f70*/  LDCU.64 UR12, c[0x0][0x388] ;  /* 0x00007100ff0c77ac */ /* 0x000f220008000a00 */
[----:B------:R-:W-:Y:S01]  /*0f80*/  LEA.HI R9, R10, R19, RZ, 0x1e ;  /* 0x000000130a097211 */ /* 0x000fe200078ff0ff */
[----:B------:R-:W-:Y:S01]  /*0f90*/  IMAD.MOV.U32 R138, RZ, RZ, -0x800000 ;  /* 0xff800000ff8a7424 */ /* 0x000fe200078e00ff */
[----:B------:R-:W-:Y:S01]  /*0fa0*/  MOV R144, 0xff800000 ;  /* 0xff80000000907802 */ /* 0x000fe20000000f00 */
[----:B------:R-:W-:Y:S01]  /*0fb0*/  IMAD.MOV.U32 R218, RZ, RZ, 0x3f800000 ;  /* 0x3f800000ffda7424 */ /* 0x000fe200078e00ff */
[----:B------:R-:W-:Y:S01]  /*0fc0*/  MOV R219, 0x3f800000 ;  /* 0x3f80000000db7802 */ /* 0x000fe20000000f00 */
[----:B------:R-:W-:Y:S01]  /*0fd0*/  IMAD.MOV.U32 R216, RZ, RZ, 0x3f800000 ;  /* 0x3f800000ffd87424 */ /* 0x000fe200078e00ff */
[----:B------:R-:W5:Y:S01]  /*0fe0*/  LDC.64 R136, c[0x0][0x390] ;  /* 0x0000e400ff887b82 */ /* 0x000f620000000a00 */
[----:B------:R-:W-:Y:S01]  /*0ff0*/  IMAD.MOV.U32 R217, RZ, RZ, 0x3f800000 ;  /* 0x3f800000ffd97424 */ /* 0x000fe200078e00ff */
[----:B------:R-:W0:Y:S01]  /*1000*/  LDCU UR9, c[0x0][0x3a8] ;  /* 0x00007500ff0977ac */ /* 0x000e220008000800 */
[----:B--2---:R-:W-:Y:S01]  /*1010*/  IMAD R16, R13, UR5, RZ ;  /* 0x000000050d107c24 */ /* 0x004fe2000f8e02ff */
[----:B------:R-:W-:Y:S01]  /*1020*/  UIMAD UR4, UR7, UR4, URZ ;  /* 0x00000004070472a4 */ /* 0x000fe2000f8e02ff */
[----:B---3--:R-:W-:-:S02]  /*1030*/  IMAD R13, R7, UR8, RZ ;  /* 0x00000008070d7c24 */ /* 0x008fc4000f8e02ff */
[----:B0-----:R-:W-:Y:S01]  /*1040*/  IMAD R20, R18, R70, RZ ;  /* 0x0000004612147224 */ /* 0x001fe200078e02ff */
[----:B------:R-:W-:Y:S01]  /*1050*/  USHF.L.U32 UR8, UR4, 0x1, URZ ;  /* 0x0000000104087899 */ /* 0x000fe200080006ff */
[C---:B------:R-:W-:Y:S01]  /*1060*/  IMAD.SHL.U32 R215, R13.reuse, 0x2, RZ ;  /* 0x000000020dd77824 */ /* 0x040fe200078e00ff */
[----:B------:R-:W-:Y:S01]  /*1070*/  UIMAD.WIDE UR4, UR4, 0x2, URZ ;  /* 0x00000002040478a5 */ /* 0x000fe2000f8e02ff */
[----:B------:R-:W-:Y:S01]  /*1080*/  IMAD R21, R70, 0x4, R20 ;  /* 0x0000000446157824 */ /* 0x000fe200078e0214 */
[----:B------:R-:W-:Y:S01]  /*1090*/  LEA.HI R18, R10, 0x8, RZ, 0x1e ;  /* 0x000000080a127811 */ /* 0x000fe200078ff0ff */
[----:B------:R-:W-:-:S04]  /*10a0*/  IMAD.HI R13, R13, 0x2, RZ ;  /* 0x000000020d0d7827 */ /* 0x000fc800078e02ff */
[----:B------:R-:W-:Y:S01]  /*10b0*/  IMAD R22, R70, 0x4, R21 ;  /* 0x0000000446167824 */ /* 0x000fe200078e0215 */
[----:B------:R-:W-:Y:S01]  /*10c0*/  UMOV UR4, URZ ;  /* 0x000000ff00047c82 */ /* 0x000fe20008000000 */
[----:B-1----:R-:W-:Y:S02]  /*10d0*/  IMAD R14, R14, UR7, RZ ;  /* 0x000000070e0e7c24 */ /* 0x002fe4000f8e02ff */
[----:B------:R-:W-:Y:S02]  /*10e0*/  IMAD R23, R70, 0x4, R22 ;  /* 0x0000000446177824 */ /* 0x000fe400078e0216 */
[----:B------:R-:W-:Y:S01]  /*10f0*/  IMAD.SHL.U32 R17, R16, 0x2, RZ ;  /* 0x0000000210117824 */ /* 0x000fe200078e00ff */
[----:B------:R-:W-:Y:S01]  /*1100*/  SHF.L.U32 R214, R14, 0x1, RZ ;  /* 0x000000010ed67819 */ /* 0x000fe200000006ff */
[----:B------:R-:W-:Y:S02]  /*1110*/  IMAD R25, R70, 0x4, R23 ;  /* 0x0000000446197824 */ /* 0x000fe400078e0217 */
[----:B------:R-:W-:Y:S01]  /*1120*/  IMAD.HI R14, R14, 0x2, RZ ;  /* 0x000000020e0e7827 */ /* 0x000fe200078e02ff */
[----:B----4-:R-:W-:-:S02]  /*1130*/  IADD3 R214, P0, P1, R215, UR12, R214 ;  /* 0x0000000cd7d67c10 */ /* 0x010fc4000f91e0d6 */
[----:B-----5:R-:W-:Y:S01]  /*1140*/  IADD3 R136, P2, P3, R17, UR8, R136 ;  /* 0x0000000811887c10 */ /* 0x020fe2000fb5e088 */
[----:B------:R-:W-:Y:S01]  /*1150*/  IMAD R27, R70, 0x4, R25 ;  /* 0x00000004461b7824 */ /* 0x000fe200078e0219 */
[----:B------:R-:W-:Y:S01]  /*1160*/  IADD3.X R215, PT, PT, R13, UR13, R14, P0, P1 ;  /* 0x0000000d0dd77c10 */ /* 0x000fe200087e240e */
[----:B------:R-:W-:Y:S01]  /*1170*/  IMAD.HI R16, R16, 0x2, RZ ;  /* 0x0000000210107827 */ /* 0x000fe200078e02ff */
[-C--:B------:R-:W-:Y:S02]  /*1180*/  LEA R146, P0, R20, R136.reuse, 0x1 ;  /* 0x0000008814927211 */ /* 0x080fe400078008ff */
[----:B------:R-:W-:Y:S01]  /*1190*/  LEA R28, R70, R27, 0x2 ;  /* 0x0000001b461c7211 */ /* 0x000fe200078e10ff */
[C---:B------:R-:W-:Y:S01]  /*11a0*/  IMAD.IADD R10, R19.reuse, 0x1, R12 ;  /* 0x00000001130a7824 */ /* 0x040fe200078e020c */
[----:B------:R-:W-:Y:S01]  /*11b0*/  IADD3.X R74, PT, PT, R16, UR5, R137, P2, P3 ;  /* 0x00000005104a7c10 */ /* 0x000fe200097e6489 */
[----:B------:R-:W-:Y:S01]  /*11c0*/  IMAD.IADD R12, R19, 0x1, R18 ;  /* 0x00000001130c7824 */ /* 0x000fe200078e0212 */
[----:B------:R-:W-:Y:S01]  /*11d0*/  LEA R16, P1, R21, R136, 0x1 ;  /* 0x0000008815107211 */ /* 0x000fe200078208ff */
[----:B------:R-:W-:Y:S01]  /*11e0*/  IMAD R29, R70, 0x4, R28 ;  /* 0x00000004461d7824 */ /* 0x000fe200078e021c */
[----:B------:R-:W-:Y:S01]  /*11f0*/  LEA.HI.X.SX32 R147, R20, R74, 0x1, P0 ;  /* 0x0000004a14937211 */ /* 0x000fe200000f0eff */
[----:B------:R-:W-:Y:S01]  /*1200*/  IMAD R179, R15, 0x24, RZ ;  /* 0x000000240fb37824 */ /* 0x000fe200078e02ff */
[-C--:B------:R-:W-:Y:S01]  /*1210*/  LEA R18, P2, R22, R136.reuse, 0x1 ;  /* 0x0000008816127211 */ /* 0x080fe200078408ff */
[C---:B------:R-:W-:Y:S01]  /*1220*/  IMAD R31, R70.reuse, 0x4, R29 ;  /* 0x00000004461f7824 */ /* 0x040fe200078e021d */
[----:B------:R-:W-:Y:S01]  /*1230*/  LEA R20, P0, R23, R136, 0x1 ;  /* 0x0000008817147211 */ /* 0x000fe200078008ff */
[----:B------:R-:W-:Y:S01]  /*1240*/  IMAD R101, R15, 0x12, RZ ;  /* 0x000000120f657824 */ /* 0x000fe200078e02ff */
[-C--:B------:R-:W-:Y:S01]  /*1250*/  LEA.HI.X.SX32 R17, R21, R74.reuse, 0x1, P1 ;  /* 0x0000004a15117211 */ /* 0x080fe200008f0eff */
[----:B------:R-:W-:Y:S01]  /*1260*/  IMAD R33, R70, 0x4, R31 ;  /* 0x0000000446217824 */ /* 0x000fe200078e021f */
[-C--:B------:R-:W-:Y:S01]  /*1270*/  LEA.HI.X.SX32 R19, R22, R74.reuse, 0x1, P2 ;  /* 0x0000004a16137211 */ /* 0x080fe200010f0eff */
[----:B------:R-:W-:Y:S01]  /*1280*/  IMAD R177, R15, 0x26, RZ ;  /* 0x000000260fb17824 */ /* 0x000fe200078e02ff */
[----:B------:R-:W-:Y:S01]  /*1290*/  LEA.HI.X.SX32 R21, R23, R74, 0x1, P0 ;  /* 0x0000004a17157211 */ /* 0x000fe200000f0eff */
[C---:B------:R-:W-:Y:S01]  /*12a0*/  IMAD R35, R70.reuse, 0x4, R33 ;  /* 0x0000000446237824 */ /* 0x040fe200078e0221 */
[-C--:B------:R-:W-:Y:S01]  /*12b0*/  LEA R22, P0, R25, R136.reuse, 0x1 ;  /* 0x0000008819167211 */ /* 0x080fe200078008ff */
[----:B------:R-:W-:Y:S01]  /*12c0*/  IMAD R105, R15, 0x14, RZ ;  /* 0x000000140f697824 */ /* 0x000fe200078e02ff */
[-C--:B------:R-:W-:Y:S01]  /*12d0*/  LEA R24, P1, R27, R136.reuse, 0x1 ;  /* 0x000000881b187211 */ /* 0x080fe200078208ff */
[----:B------:R-:W-:Y:S01]  /*12e0*/  IMAD R37, R70, 0x4, R35 ;  /* 0x0000000446257824 */ /* 0x000fe200078e0223 */
        /* <DEDUP_REMOVED lines=10> */
[----:B------:R-:W-:Y:S01]  /*1390*/  LEA R28, P0, R29, R136, 0x1 ;  /* 0x000000881d1c7211 */ /* 0x000fe200078008ff */
[C---:B------:R-:W-:Y:S01]  /*13a0*/  IMAD R43, R70.reuse, 0x4, R14 ;  /* 0x00000004462b7824 */ /* 0x040fe200078e020e */
[----:B------:R-:W-:Y:S01]  /*13b0*/  LEA.HI.X.SX32 R33, R33, R74, 0x1, P2 ;  /* 0x0000004a21217211 */ /* 0x000fe200010f0eff */
[----:B------:R-:W-:Y:S01]  /*13c0*/  IMAD R181, R15, 0x22, RZ ;  /* 0x000000220fb57824 */ /* 0x000fe200078e02ff */
[----:B------:R-:W-:Y:S01]  /*13d0*/  LEA R38, P2, R13, R136, 0x1 ;  /* 0x000000880d267211 */ /* 0x000fe200078408ff */
[C---:B------:R-:W-:Y:S01]  /*13e0*/  IMAD R109, R15.reuse, 0x16, RZ ;  /* 0x000000160f6d7824 */ /* 0x040fe200078e02ff */
[C---:B------:R-:W-:Y:S01]  /*13f0*/  LEA R45, R70.reuse, R43, 0x2 ;  /* 0x0000002b462d7211 */ /* 0x040fe200078e10ff */
[----:B------:R-:W-:Y:S01]  /*1400*/  IMAD R111, R15, 0x17, RZ ;  /* 0x000000170f6f7824 */ /* 0x000fe200078e02ff */
[-C--:B------:R-:W-:Y:S01]  /*1410*/  LEA.HI.X.SX32 R29, R29, R74.reuse, 0x1, P0 ;  /* 0x0000004a1d1d7211 */ /* 0x080fe200000f0eff */
[----:B------:R-:W-:Y:S01]  /*1420*/  IMAD R99, R15, 0x11, RZ ;  /* 0x000000110f637824 */ /* 0x000fe200078e02ff */
[----:B------:R-:W-:Y:S01]  /*1430*/  LEA.HI.X.SX32 R39, R13, R74, 0x1, P2 ;  /* 0x0000004a0d277211 */ /* 0x000fe200010f0eff */
[C---:B------:R-:W-:Y:S01]  /*1440*/  IMAD R47, R70.reuse, 0x4, R45 ;  /* 0x00000004462f7824 */ /* 0x040fe200078e022d */
[-C--:B------:R-:W-:Y:S01]  /*1450*/  LEA R34, P0, R35, R136.reuse, 0x1 ;  /* 0x0000008823227211 */ /* 0x080fe200078008ff */
[----:B------:R-:W-:Y:S01]  /*1460*/  IMAD R85, R15, 0x9, RZ ;  /* 0x000000090f557824 */ /* 0x000fe200078e02ff */
[----:B------:R-:W-:Y:S01]  /*1470*/  LEA R30, P1, R31, R136, 0x1 ;  /* 0x000000881f1e7211 */ /* 0x000fe200078208ff */
[----:B------:R-:W-:Y:S01]  /*1480*/  IMAD R49, R70, 0x4, R47 ;  /* 0x0000000446317824 */ /* 0x000fe200078e022f */
[----:B------:R-:W-:Y:S01]  /*1490*/  LEA.HI.X.SX32 R35, R35, R74, 0x1, P0 ;  /* 0x0000004a23237211 */ /* 0x000fe200000f0eff */
[----:B------:R-:W-:Y:S01]  /*14a0*/  IMAD R89, R15, 0xb, RZ ;  /* 0x0000000b0f597824 */ /* 0x000fe200078e02ff */
[----:B------:R-:W-:Y:S01]  /*14b0*/  LEA R40, P0, R14, R136, 0x1 ;  /* 0x000000880e287211 */ /* 0x000fe200078008ff */
        /* <DEDUP_REMOVED lines=19> */
[----:B------:R-:W-:Y:S01]  /*15f0*/  LEA.HI.X.SX32 R43, R43, R74, 0x1, P1 ;  /* 0x0000004a2b2b7211 */ /* 0x000fe200008f0eff */
        /* <DEDUP_REMOVED lines=14> */
[----:B------:R-:W-:Y:S01]  /*16e0*/  IMAD R67, R70, 0x4, R65 ;  /* 0x0000000446437824 */ /* 0x000fe200078e0241 */
[----:B------:R-:W-:Y:S01]  /*16f0*/  LEA.HI.X.SX32 R55, R55, R74, 0x1, P1 ;  /* 0x0000004a37377211 */ /* 0x000fe200008f0eff */
[----:B------:R-:W-:Y:S01]  /*1700*/  IMAD R163, R15, 0x32, RZ ;  /* 0x000000320fa37824 */ /* 0x000fe200078e02ff */
[----:B------:R-:W-:Y:S01]  /*1710*/  LEA R60, P1, R14, R136, 0x1 ;  /* 0x000000880e3c7211 */ /* 0x000fe200078208ff */
[C---:B------:R-:W-:Y:S01]  /*1720*/  IMAD R13, R70.reuse, 0x4, R67 ;  /* 0x00000004460d7824 */ /* 0x040fe200078e0243 */
[----:B------:R-:W-:Y:S01]  /*1730*/  LEA.HI.X.SX32 R47, R47, R74, 0x1, P0 ;  /* 0x0000004a2f2f7211 */ /* 0x000fe200000f0eff */
[----:B------:R-:W-:Y:S01]  /*1740*/  IMAD R161, R15, 0x34, RZ ;  /* 0x000000340fa17824 */ /* 0x000fe200078e02ff */
[-C--:B------:R-:W-:Y:S01]  /*1750*/  LEA R52, P0, R53, R136.reuse, 0x1 ;  /* 0x0000008835347211 */ /* 0x080fe200078008ff */
[----:B------:R-:W-:Y:S01]  /*1760*/  IMAD R71, R70, 0x4, R13 ;  /* 0x0000000446477824 */ /* 0x000fe200078e020d */
[----:B------:R-:W-:Y:S01]  /*1770*/  LEA R62, P2, R63, R136, 0x1 ;  /* 0x000000883f3e7211 */ /* 0x000fe200078408ff */
[C---:B------:R-:W-:Y:S01]  /*1780*/  IMAD R159, R15.reuse, 0x36, RZ ;  /* 0x000000360f9f7824 */ /* 0x040fe200078e02ff */
[-C--:B------:R-:W-:Y:S01]  /*1790*/  LEA.HI.X.SX32 R61, R14, R74.reuse, 0x1, P1 ;  /* 0x0000004a0e3d7211 */ /* 0x080fe200008f0eff */
        /* <DEDUP_REMOVED lines=10> */
[----:B------:R-:W-:Y:S01]  /*1840*/  IMAD R123, R15, 0x1c, RZ ;  /* 0x0000001c0f7b7824 */ /* 0x000fe200078e02ff */
[----:B------:R-:W-:Y:S01]  /*1850*/  LEA.HI.X.SX32 R59, R59, R74, 0x1, P0 ;  /* 0x0000004a3b3b7211 */ /* 0x000fe200000f0eff */
[----:B------:R-:W-:Y:S01]  /*1860*/  IMAD R157, R15, 0x38, RZ ;  /* 0x000000380f9d7824 */ /* 0x000fe200078e02ff */
[-C--:B------:R-:W-:Y:S01]  /*1870*/  LEA R64, P0, R65, R136.reuse, 0x1 ;  /* 0x0000008841407211 */ /* 0x080fe200078008ff */
[----:B------:R-:W-:Y:S01]  /*1880*/  IMAD R155, R15, 0x3a, RZ ;  /* 0x0000003a0f9b7824 */ /* 0x000fe200078e02ff */
[----:B------:R-:W-:Y:S01]  /*1890*/  LEA R66, P1, R67, R136, 0x1 ;  /* 0x0000008843427211 */ /* 0x000fe200078208ff */
[----:B------:R-:W-:Y:S01]  /*18a0*/  IMAD R127, R15, 0x1e, RZ ;  /* 0x0000001e0f7f7824 */ /* 0x000fe200078e02ff */
[-C--:B------:R-:W-:Y:S01]  /*18b0*/  LEA.HI.X.SX32 R69, R13, R74.reuse, 0x1, P2 ;  /* 0x0000004a0d457211 */ /* 0x080fe200010f0eff */
[----:B------:R-:W-:Y:S01]  /*18c0*/  IMAD R13, R70, 0x4, R72 ;  /* 0x00000004460d7824 */ /* 0x000fe200078e0248 */
[-C--:B------:R-:W-:Y:S01]  /*18d0*/  LEA.HI.X.SX32 R65, R65, R74.reuse, 0x1, P0 ;  /* 0x0000004a41417211 */ /* 0x080fe200000f0eff */
[----:B------:R-:W-:Y:S01]  /*18e0*/  IMAD R153, R15, 0x3c, RZ ;  /* 0x0000003c0f997824 */ /* 0x000fe200078e02ff */
[----:B------:R-:W-:Y:S01]  /*18f0*/  LEA.HI.X.SX32 R67, R67, R74, 0x1, P1 ;  /* 0x0000004a43437211 */ /* 0x000fe200008f0eff */
[----:B------:R-:W-:Y:S01]  /*1900*/  IMAD R81, R15, 0x7, RZ ;  /* 0x000000070f517824 */ /* 0x000fe200078e02ff */
[-C--:B------:R-:W-:Y:S01]  /*1910*/  LEA R70, P0, R71, R136.reuse, 0x1 ;  /* 0x0000008847467211 */ /* 0x080fe200078008ff */
[C---:B------:R-:W-:Y:S01]  /*1920*/  IMAD R125, R15.reuse, 0x1d, RZ ;  /* 0x0000001d0f7d7824 */ /* 0x040fe200078e02ff */
[-C--:B------:R-:W-:Y:S01]  /*1930*/  LEA R132, P1, R14, R136.reuse, 0x1 ;  /* 0x000000880e847211 */ /* 0x080fe200078208ff */
[C---:B------:R-:W-:Y:S01]  /*1940*/  IMAD R97, R15.reuse, 0xf, RZ ;  /* 0x0000000f0f617824 */ /* 0x040fe200078e02ff */
[-C--:B------:R-:W-:Y:S01]  /*1950*/  LEA R134, P2, R72, R136.reuse, 0x1 ;  /* 0x0000008848867211 */ /* 0x080fe200078408ff */
[----:B------:R-:W-:Y:S01]  /*1960*/  IMAD.SHL.U32 R73, R15, 0x2, RZ ;  /* 0x000000020f497824 */ /* 0x000fe200078e00ff */
[----:B------:R-:W-:Y:S01]  /*1970*/  LEA R136, P3, R13, R136, 0x1 ;  /* 0x000000880d887211 */ /* 0x000fe200078608ff */
[----:B------:R-:W-:Y:S01]  /*1980*/  IMAD R151, R15, 0x3e, RZ ;  /* 0x0000003e0f977824 */ /* 0x000fe200078e02ff */
[----:B------:R-:W-:Y:S01]  /*1990*/  IADD3 R176, P6, PT, R177, R214, RZ ;  /* 0x000000d6b1b07210 */ /* 0x000fe20007fde0ff */
[----:B------:R-:W-:Y:S01]  /*19a0*/  IMAD.SHL.U32 R75, R15, 0x4, RZ ;  /* 0x000000040f4b7824 */ /* 0x000fe200078e00ff */
[----:B------:R-:W-:Y:S01]  /*19b0*/  LEA.HI.X.SX32 R137, R13, R74, 0x1, P3 ;  /* 0x0000004a0d897211 */ /* 0x000fe200018f0eff */
[----:B------:R-:W-:Y:S01]  /*19c0*/  IMAD R13, R15, 0x3, RZ ;  /* 0x000000030f0d7824 */ /* 0x000fe200078e02ff */
[-C--:B------:R-:W-:Y:S01]  /*19d0*/  IADD3 R178, P3, PT, R179, R214.reuse, RZ ;  /* 0x000000d6b3b27210 */ /* 0x080fe20007f7e0ff */
[----:B------:R-:W-:Y:S01]  /*19e0*/  IMAD.SHL.U32 R83, R15, 0x8, RZ ;  /* 0x000000080f537824 */ /* 0x000fe200078e00ff */
[-C--:B------:R-:W-:Y:S01]  /*19f0*/  LEA.HI.X.SX32 R177, R103, R215.reuse, 0x1, P6 ;  /* 0x000000d767b17211 */ /* 0x080fe200030f0eff */
[----:B------:R-:W-:Y:S01]  /*1a00*/  IMAD.SHL.U32 R121, R15, 0x10, RZ ;  /* 0x000000100f797824 */ /* 0x000fe200078e00ff */
[----:B------:R-:W-:Y:S01]  /*1a10*/  LEA.HI.X.SX32 R179, R101, R215, 0x1, P3 ;  /* 0x000000d765b37211 */ /* 0x000fe200018f0eff */
[----:B------:R-:W-:Y:S01]  /*1a20*/  IMAD R129, R15, 0x1f, RZ ;  /* 0x0000001f0f817824 */ /* 0x000fe200078e02ff */
[----:B------:R-:W-:-:S02]  /*1a30*/  IADD3 R194, P3, PT, R105, R214, RZ ;  /* 0x000000d669c27210 */ /* 0x000fc40007f7e0ff */
[----:B------:R-:W-:Y:S02]  /*1a40*/  CS2R R102, SRZ ;  /* 0x0000000000667805 */ /* 0x000fe4000001ff00 */
[-C--:B------:R-:W-:Y:S01]  /*1a50*/  LEA.HI.X.SX32 R133, R14, R74.reuse, 0x1, P1 ;  /* 0x0000004a0e857211 */ /* 0x080fe200008f0eff */
[----:B------:R-:W-:Y:S01]  /*1a60*/  IMAD.MOV.U32 R14, RZ, RZ, RZ ;  /* 0x000000ffff0e7224 */ /* 0x000fe200078e00ff */
[----:B------:R-:W-:Y:S01]  /*1a70*/  LEA.HI.X.SX32 R135, R72, R74, 0x1, P2 ;  /* 0x0000004a48877211 */ /* 0x000fe200010f0eff */
[----:B------:R-:W-:Y:S01]  /*1a80*/  UMOV UR5, URZ ;  /* 0x000000ff00057c82 */ /* 0x000fe20008000000 */
[-C--:B------:R-:W-:Y:S02]  /*1a90*/  IADD3 R166, P6, PT, R167, R214.reuse, RZ ;  /* 0x000000d6a7a67210 */ /* 0x080fe40007fde0ff */
[----:B------:R-:W-:Y:S02]  /*1aa0*/  LEA.HI.X.SX32 R195, R87, R215, 0x1, P3 ;  /* 0x000000d757c37211 */ /* 0x000fe400018f0eff */
[----:B------:R-:W-:-:S02]  /*1ab0*/  IADD3 R180, P1, PT, R181, R214, RZ ;  /* 0x000000d6b5b47210 */ /* 0x000fc40007f3e0ff */
[-C--:B------:R-:W-:Y:S02]  /*1ac0*/  IADD3 R196, P2, PT, R101, R214.reuse, RZ ;  /* 0x000000d665c47210 */ /* 0x080fe40007f5e0ff */
[----:B------:R-:W-:Y:S02]  /*1ad0*/  CS2R R100, SRZ ;  /* 0x0000000000647805 */ /* 0x000fe4000001ff00 */
[----:B------:R-:W-:Y:S02]  /*1ae0*/  IADD3 R192, P3, PT, R109, R214, RZ ;  /* 0x000000d66dc07210 */ /* 0x000fe40007f7e0ff */
[----:B------:R-:W-:Y:S02]  /*1af0*/  LEA.HI.X.SX32 R167, R111, R215, 0x1, P6 ;  /* 0x000000d76fa77211 */ /* 0x000fe400030f0eff */
[----:B------:R-:W-:Y:S02]  /*1b00*/  CS2R R110, SRZ ;  /* 0x00000000006e7805 */ /* 0x000fe4000001ff00 */
[----:B------:R-:W-:-:S02]  /*1b10*/  LEA.HI.X.SX32 R71, R71, R74, 0x1, P0 ;  /* 0x0000004a47477211 */ /* 0x000fc400000f0eff */
[-C--:B------:R-:W-:Y:S02]  /*1b20*/  LEA.HI.X.SX32 R181, R99, R215.reuse, 0x1, P1 ;  /* 0x000000d763b57211 */ /* 0x080fe400008f0eff */
[----:B------:R-:W-:Y:S02]  /*1b30*/  CS2R R98, SRZ ;  /* 0x0000000000627805 */ /* 0x000fe4000001ff00 */
[-C--:B------:R-:W-:Y:S02]  /*1b40*/  LEA.HI.X.SX32 R197, R85, R215.reuse, 0x1, P2 ;  /* 0x000000d755c57211 */ /* 0x080fe400010f0eff */
[----:B------:R-:W-:Y:S02]  /*1b50*/  LEA.HI.X.SX32 R193, R89, R215, 0x1, P3 ;  /* 0x000000d759c17211 */ /* 0x000fe400018f0eff */
[-C--:B------:R-:W-:Y:S02]  /*1b60*/  IADD3 R190, P6, PT, R113, R214.reuse, RZ ;  /* 0x000000d671be7210 */ /* 0x080fe40007fde0ff */
[----:B------:R-:W-:-:S02]  /*1b70*/  IADD3 R174, P4, PT, R175, R214, RZ ;  /* 0x000000d6afae7210 */ /* 0x000fc40007f9e0ff */
[-C--:B------:R-:W-:Y:S02]  /*1b80*/  IADD3 R172, P0, PT, R173, R214.reuse, RZ ;  /* 0x000000d6adac7210 */ /* 0x080fe40007f1e0ff */
[-C--:B------:R-:W-:Y:S02]  /*1b90*/  IADD3 R170, P1, PT, R171, R214.reuse, RZ ;  /* 0x000000d6abaa7210 */ /* 0x080fe40007f3e0ff */
[-C--:B------:R-:W-:Y:S02]  /*1ba0*/  IADD3 R204, P2, PT, R87, R214.reuse, RZ ;  /* 0x000000d657cc7210 */ /* 0x080fe40007f5e0ff */
[----:B------:R-:W-:Y:S02]  /*1bb0*/  IADD3 R208, P3, PT, R79, R214, RZ ;  /* 0x000000d64fd07210 */ /* 0x000fe40007f7e0ff */
[-C--:B------:R-:W-:Y:S02]  /*1bc0*/  LEA.HI.X.SX32 R191, R91, R215.reuse, 0x1, P6 ;  /* 0x000000d75bbf7211 */ /* 0x080fe400030f0eff */
[----:B------:R-:W-:-:S02]  /*1bd0*/  LEA.HI.X.SX32 R205, R77, R215, 0x1, P2 ;  /* 0x000000d74dcd7211 */ /* 0x000fc400010f0eff */
[----:B------:R-:W-:Y:S02]  /*1be0*/  CS2R R76, SRZ ;  /* 0x00000000004c7805 */ /* 0x000fe4000001ff00 */
[-C--:B------:R-:W-:Y:S02]  /*1bf0*/  LEA.HI.X.SX32 R175, R105, R215.reuse, 0x1, P4 ;  /* 0x000000d769af7211 */ /* 0x080fe400020f0eff */
[----:B------:R-:W-:Y:S02]  /*1c00*/  CS2R R104, SRZ ;  /* 0x0000000000687805 */ /* 0x000fe4000001ff00 */
[-C--:B------:R-:W-:Y:S02]  /*1c10*/  LEA.HI.X.SX32 R173, R107, R215.reuse, 0x1, P0 ;  /* 0x000000d76bad7211 */ /* 0x080fe400000f0eff */
[----:B------:R-:W-:Y:S02]  /*1c20*/  CS2R R106, SRZ ;  /* 0x00000000006a7805 */ /* 0x000fe4000001ff00 */
[----:B------:R-:W-:-:S02]  /*1c30*/  LEA.HI.X.SX32 R171, R109, R215, 0x1, P1 ;  /* 0x000000d76dab7211 */ /* 0x000fc400008f0eff */
[----:B------:R-:W-:Y:S02]  /*1c40*/  CS2R R108, SRZ ;  /* 0x00000000006c7805 */ /* 0x000fe4000001ff00 */
[----:B------:R-:W-:Y:S01]  /*1c50*/  LEA.HI.X.SX32 R209, R13, R215, 0x1, P3 ;  /* 0x000000d70dd17211 */ /* 0x000fe200018f0eff */
[----:B------:R-:W-:Y:S01]  /*1c60*/  IMAD.MOV.U32 R13, RZ, RZ, RZ ;  /* 0x000000ffff0d7224 */ /* 0x000fe200078e00ff */
[-C--:B------:R-:W-:Y:S02]  /*1c70*/  IADD3 R188, P6, PT, R117, R214.reuse, RZ ;  /* 0x000000d675bc7210 */ /* 0x080fe40007fde0ff */
[-C--:B------:R-:W-:Y:S02]  /*1c80*/  IADD3 R164, P2, PT, R165, R214.reuse, RZ ;  /* 0x000000d6a5a47210 */ /* 0x080fe40007f5e0ff */
[-C--:B------:R-:W-:Y:S02]  /*1c90*/  IADD3 R162, P4, PT, R163, R214.reuse, RZ ;  /* 0x000000d6a3a27210 */ /* 0x080fe40007f9e0ff */
[----:B------:R-:W-:-:S02]  /*1ca0*/  IADD3 R160, P0, PT, R161, R214, RZ ;  /* 0x000000d6a1a07210 */ /* 0x000fc40007f1e0ff */
[-C--:B------:R-:W-:Y:S02]  /*1cb0*/  IADD3 R202, P1, PT, R91, R214.reuse, RZ ;  /* 0x000000d65bca7210 */ /* 0x080fe40007f3e0ff */
[----:B------:R-:W-:Y:S02]  /*1cc0*/  IADD3 R158, P3, PT, R159, R214, RZ ;  /* 0x000000d69f9e7210 */ /* 0x000fe40007f7e0ff */
[-C--:B------:R-:W-:Y:S02]  /*1cd0*/  LEA.HI.X.SX32 R189, R93, R215.reuse, 0x1, P6 ;  /* 0x000000d75dbd7211 */ /* 0x080fe400030f0eff */
[----:B------:R-:W-:Y:S02]  /*1ce0*/  CS2R R92, SRZ ;  /* 0x00000000005c7805 */ /* 0x000fe4000001ff00 */
[----:B------:R-:W-:Y:S02]  /*1cf0*/  LEA.HI.X.SX32 R203, R79, R215, 0x1, P1 ;  /* 0x000000d74fcb7211 */ /* 0x000fe400008f0eff */
[----:B------:R-:W-:-:S02]  /*1d00*/  CS2R R78, SRZ ;  /* 0x00000000004e7805 */ /* 0x000fc4000001ff00 */
[-C--:B------:R-:W-:Y:S02]  /*1d10*/  LEA.HI.X.SX32 R165, R113, R215.reuse, 0x1, P2 ;  /* 0x000000d771a57211 */ /* 0x080fe400010f0eff */
[----:B------:R-:W-:Y:S02]  /*1d20*/  CS2R R112, SRZ ;  /* 0x0000000000707805 */ /* 0x000fe4000001ff00 */
[-C--:B------:R-:W-:Y:S02]  /*1d30*/  LEA.HI.X.SX32 R163, R115, R215.reuse, 0x1, P4 ;  /* 0x000000d773a37211 */ /* 0x080fe400020f0eff */
[----:B------:R-:W-:Y:S02]  /*1d40*/  CS2R R114, SRZ ;  /* 0x0000000000727805 */ /* 0x000fe4000001ff00 */
[----:B------:R-:W-:Y:S02]  /*1d50*/  IADD3 R200, P6, PT, R95, R214, RZ ;  /* 0x000000d65fc87210 */ /* 0x000fe40007fde0ff */
[----:B------:R-:W-:-:S02]  /*1d60*/  LEA.HI.X.SX32 R161, R117, R215, 0x1, P0 ;  /* 0x000000d775a17211 */ /* 0x000fc400000f0eff */
[----:B------:R-:W-:Y:S02]  /*1d70*/  CS2R R116, SRZ ;  /* 0x0000000000747805 */ /* 0x000fe4000001ff00 */
[----:B------:R-:W-:Y:S02]  /*1d80*/  LEA.HI.X.SX32 R159, R119, R215, 0x1, P3 ;  /* 0x000000d7779f7211 */ /* 0x000fe400018f0eff */
[----:B------:R-:W-:Y:S02]  /*1d90*/  CS2R R118, SRZ ;  /* 0x0000000000767805 */ /* 0x000fe4000001ff00 */
[-C--:B------:R-:W-:Y:S02]  /*1da0*/  IADD3 R156, P1, PT, R157, R214.reuse, RZ ;  /* 0x000000d69d9c7210 */ /* 0x080fe40007f3e0ff */
[-C--:B------:R-:W-:Y:S02]  /*1db0*/  IADD3 R154, P2, PT, R155, R214.reuse, RZ ;  /* 0x000000d69b9a7210 */ /* 0x080fe40007f5e0ff */
[----:B------:R-:W-:-:S02]  /*1dc0*/  IADD3 R152, P4, PT, R153, R214, RZ ;  /* 0x000000d699987210 */ /* 0x000fc40007f9e0ff */
[-C--:B------:R-:W-:Y:S02]  /*1dd0*/  IADD3 R186, P0, PT, R123, R214.reuse, RZ ;  /* 0x000000d67bba7210 */ /* 0x080fe40007f1e0ff */
[-C--:B------:R-:W-:Y:S02]  /*1de0*/  IADD3 R184, P3, PT, R127, R214.reuse, RZ ;  /* 0x000000d67fb87210 */ /* 0x080fe40007f7e0ff */
[-C--:B------:R-:W-:Y:S02]  /*1df0*/  LEA.HI.X.SX32 R201, R81, R215.reuse, 0x1, P6 ;  /* 0x000000d751c97211 */ /* 0x080fe400030f0eff */
[----:B------:R-:W-:Y:S02]  /*1e00*/  IADD3 R212, P6, PT, R73, R214, RZ ;  /* 0x000000d649d47210 */ /* 0x000fe40007fde0ff */
[----:B------:R-:W-:Y:S02]  /*1e10*/  LEA.HI.X.SX32 R187, R95, R215, 0x1, P0 ;  /* 0x000000d75fbb7211 */ /* 0x000fe400000f0eff */
[----:B------:R-:W-:-:S02]  /*1e20*/  CS2R R94, SRZ ;  /* 0x00000000005e7805 */ /* 0x000fc4000001ff00 */
[-C--:B------:R-:W-:Y:S02]  /*1e30*/  LEA.HI.X.SX32 R157, R123, R215.reuse, 0x1, P1 ;  /* 0x000000d77b9d7211 */ /* 0x080fe400008f0eff */
[-C--:B------:R-:W-:Y:S02]  /*1e40*/  LEA.HI.X.SX32 R155, R125, R215.reuse, 0x1, P2 ;  /* 0x000000d77d9b7211 */ /* 0x080fe400010f0eff */
[-C--:B------:R-:W-:Y:S02]  /*1e50*/  LEA.HI.X.SX32 R185, R97, R215.reuse, 0x1, P3 ;  /* 0x000000d761b97211 */ /* 0x080fe400018f0eff */
[----:B------:R-:W-:Y:S02]  /*1e60*/  CS2R R96, SRZ ;  /* 0x0000000000607805 */ /* 0x000fe4000001ff00 */
[----:B------:R-:W-:Y:S02]  /*1e70*/  LEA.HI.X.SX32 R153, R127, R215, 0x1, P4 ;  /* 0x000000d77f997211 */ /* 0x000fe400020f0eff */
[----:B------:R-:W-:-:S02]  /*1e80*/  LEA R210, P0, R15, R214, 0x2 ;  /* 0x000000d60fd27211 */ /* 0x000fc400078010ff */
[CC--:B------:R-:W-:Y:S02]  /*1e90*/  LEA R206, P1, R15.reuse, R214.reuse, 0x3 ;  /* 0x000000d60fce7211 */ /* 0x0c0fe400078218ff */
[CC--:B------:R-:W-:Y:S02]  /*1ea0*/  LEA R198, P2, R15.reuse, R214.reuse, 0x4 ;  /* 0x000000d60fc67211 */ /* 0x0c0fe400078420ff */
[-C--:B------:R-:W-:Y:S02]  /*1eb0*/  LEA R182, P3, R15, R214.reuse, 0x5 ;  /* 0x000000d60fb67211 */ /* 0x080fe400078628ff */
[----:B------:R-:W-:Y:S02]  /*1ec0*/  IADD3 R150, P4, PT, R151, R214, RZ ;  /* 0x000000d697967210 */ /* 0x000fe40007f9e0ff */
[----:B------:R-:W-:Y:S01]  /*1ed0*/  LEA.HI.X.SX32 R213, R15, R215, 0x1, P6 ;  /* 0x000000d70fd57211 */ /* 0x000fe200030f0eff */
[----:B------:R-:W-:Y:S01]  /*1ee0*/  IMAD.MOV.U32 R15, RZ, RZ, -0x800000 ;  /* 0xff800000ff0f7424 */ /* 0x000fe200078e00ff */
[----:B------:R-:W-:-:S02]  /*1ef0*/  LOP3.LUT P6, RZ, R0, 0x3, RZ, 0xc0, !PT ;  /* 0x0000000300ff7812 */ /* 0x000fc400078cc0ff */
[-C--:B------:R-:W-:Y:S02]  /*1f00*/  LEA.HI.X.SX32 R211, R73, R215.reuse, 0x1, P0 ;  /* 0x000000d749d37211 */ /* 0x080fe400000f0eff */
[-C--:B------:R-:W-:Y:S02]  /*1f10*/  LEA.HI.X.SX32 R207, R75, R215.reuse, 0x1, P1 ;  /* 0x000000d74bcf7211 */ /* 0x080fe400008f0eff */
[-C--:B------:R-:W-:Y:S02]  /*1f20*/  LEA.HI.X.SX32 R199, R83, R215.reuse, 0x1, P2 ;  /* 0x000000d753c77211 */ /* 0x080fe400010f0eff */
[-C--:B------:R-:W-:Y:S02]  /*1f30*/  LEA.HI.X.SX32 R183, R121, R215.reuse, 0x1, P3 ;  /* 0x000000d779b77211 */ /* 0x080fe400018f0eff */
[----:B------:R-:W-:-:S07]  /*1f40*/  LEA.HI.X.SX32 R151, R129, R215, 0x1, P4 ;  /* 0x000000d781977211 */ /* 0x000fce00020f0eff */
.L_x_1:
[----:B------:R-:W-:-:S04]  /*1f50*/  IMAD.WIDE R84, R13, 0x2, R212 ;  /* 0x000000020d547825 */ /* 0x000fc800078e02d4 */
[C---:B------:R-:W-:Y:S01]  /*1f60*/  IMAD.WIDE R120, R13.reuse, 0x2, R206 ;  /* 0x000000020d787825 */ /* 0x040fe200078e02ce */
[----:B------:R0:W2:Y:S03]  /*1f70*/  LDG.E.U16 R73, desc[UR10][R84.64] ;  /* 0x0000000a54497981 */ /* 0x0000a6000c1e1500 */
[C---:B------:R-:W-:Y:S01]  /*1f80*/  IMAD.WIDE R122, R13.reuse, 0x2, R204 ;  /* 0x000000020d7a7825 */ /* 0x040fe200078e02cc */
[----:B------:R1:W3:Y:S03]  /*1f90*/  LDG.E.U16 R80, desc[UR10][R120.64] ;  /* 0x0000000a78507981 */ /* 0x0002e6000c1e1500 */
[C---:B------:R-:W-:Y:S01]  /*1fa0*/  IMAD.WIDE R82, R13.reuse, 0x2, R214 ;  /* 0x000000020d527825 */ /* 0x040fe200078e02d6 */
[----:B------:R4:W5:Y:S03]  /*1fb0*/  LDG.E.U16 R81, desc[UR10][R122.64] ;  /* 0x0000000a7a517981 */ /* 0x000966000c1e1500 */
[C---:B------:R-:W-:Y:S01]  /*1fc0*/  IMAD.WIDE R124, R13.reuse, 0x2, R202 ;  /* 0x000000020d7c7825 */ /* 0x040fe200078e02ca */
[----:B------:R-:W2:Y:S03]  /*1fd0*/  LDG.E.U16 R72, desc[UR10][R82.64] ;  /* 0x0000000a52487981 */ /* 0x000ea6000c1e1500 */
[----:B------:R-:W-:-:S04]  /*1fe0*/  IMAD.WIDE R126, R13, 0x2, R196 ;  /* 0x000000020d7e7825 */ /* 0x000fc800078e02c4 */
[C---:B------:R-:W-:Y:S01]  /*1ff0*/  IMAD.WIDE R86, R13.reuse, 0x2, R210 ;  /* 0x000000020d567825 */ /* 0x040fe200078e02d2 */
[----:B------:R-:W3:Y:S03]  /*2000*/  LDG.E.U16 R88, desc[UR10][R126.64] ;  /* 0x0000000a7e587981 */ /* 0x000ee6000c1e1500 */
[C---:B------:R-:W-:Y:S01]  /*2010*/  IMAD.WIDE R90, R13.reuse, 0x2, R208 ;  /* 0x000000020d5a7825 */ /* 0x040fe200078e02d0 */
[----:B------:R1:W3:Y:S03]  /*2020*/  LDG.E.U16 R82, desc[UR10][R124.64] ;  /* 0x0000000a7c527981 */ /* 0x0002e6000c1e1500 */
[C---:B0-----:R-:W-:Y:S01]  /*2030*/  IMAD.WIDE R84, R13.reuse, 0x2, R198 ;  /* 0x000000020d547825 */ /* 0x041fe200078e02c6 */
[----:B------:R0:W3:Y:S03]  /*2040*/  LDG.E.U16 R74, desc[UR10][R86.64] ;  /* 0x0000000a564a7981 */ /* 0x0000e6000c1e1500 */
[C---:B------:R-:W-:Y:S01]  /*2050*/  IMAD.WIDE R128, R13.reuse, 0x2, R194 ;  /* 0x000000020d807825 */ /* 0x040fe200078e02c2 */
[----:B------:R0:W3:Y:S03]  /*2060*/  LDG.E.U16 R75, desc[UR10][R90.64] ;  /* 0x0000000a5a4b7981 */ /* 0x0000e6000c1e1500 */
[C---:B------:R-:W-:Y:S01]  /*2070*/  IMAD.WIDE R140, R13.reuse, 0x2, R192 ;  /* 0x000000020d8c7825 */ /* 0x040fe200078e02c0 */
[----:B------:R-:W3:Y:S03]  /*2080*/  LDG.E.U16 R83, desc[UR10][R84.64] ;  /* 0x0000000a54537981 */ /* 0x000ee6000c1e1500 */
[C---:B-1----:R-:W-:Y:S01]  /*2090*/  IMAD.WIDE R120, R13.reuse, 0x2, R182 ;  /* 0x000000020d787825 */ /* 0x042fe200078e02b6 */
[----:B------:R1:W5:Y:S03]  /*20a0*/  LDG.E.U16 R89, desc[UR10][R128.64] ;  /* 0x0000000a80597981 */ /* 0x000366000c1e1500 */
[C---:B------:R-:W-:Y:S01]  /*20b0*/  IMAD.WIDE R226, R13.reuse, 0x2, R164 ;  /* 0x000000020de27825 */ /* 0x040fe200078e02a4 */
[----:B------:R0:W5:Y:S03]  /*20c0*/  LDG.E.U16 R130, desc[UR10][R140.64] ;  /* 0x0000000a8c827981 */ /* 0x000166000c1e1500 */
[C---:B------:R-:W-:Y:S01]  /*20d0*/  IMAD.WIDE R142, R13.reuse, 0x2, R190 ;  /* 0x000000020d8e7825 */ /* 0x040fe200078e02be */
[----:B------:R0:W5:Y:S03]  /*20e0*/  LDG.E.U16 R221, desc[UR10][R120.64] ;  /* 0x0000000a78dd7981 */ /* 0x000166000c1e1500 */
[C---:B----4-:R-:W-:Y:S01]  /*20f0*/  IMAD.WIDE R122, R13.reuse, 0x2, R180 ;  /* 0x000000020d7a7825 */ /* 0x050fe200078e02b4 */
[----:B------:R4:W5:Y:S03]  /*2100*/  LDG.E.U16 R131, desc[UR10][R142.64] ;  /* 0x0000000a8e837981 */ /* 0x000966000c1e1500 */
[C---:B------:R-:W-:Y:S01]  /*2110*/  IMAD.WIDE R228, R13.reuse, 0x2, R162 ;  /* 0x000000020de47825 */ /* 0x040fe200078e02a2 */
[----:B------:R0:W5:Y:S03]  /*2120*/  LDG.E.U16 R222, desc[UR10][R122.64] ;  /* 0x0000000a7ade7981 */ /* 0x000166000c1e1500 */
[C---:B------:R-:W-:Y:S01]  /*2130*/  IMAD.WIDE R124, R13.reuse, 0x2, R178 ;  /* 0x000000020d7c7825 */ /* 0x040fe200078e02b2 */
[----:B------:R-:W5:Y:S03]  /*2140*/  LDG.E.U16 R226, desc[UR10][R226.64] ;  /* 0x0000000ae2e27981 */ /* 0x000f66000c1e1500 */
[C---:B------:R-:W-:Y:S01]  /*2150*/  IMAD.WIDE R126, R13.reuse, 0x2, R176 ;  /* 0x000000020d7e7825 */ /* 0x040fe200078e02b0 */
[----:B------:R-:W5:Y:S03]  /*2160*/  LDG.E.U16 R229, desc[UR10][R228.64] ;  /* 0x0000000ae4e57981 */ /* 0x000f66000c1e1500 */
[C---:B0-----:R-:W-:Y:S01]  /*2170*/  IMAD.WIDE R86, R13.reuse, 0x2, R188 ;  /* 0x000000020d567825 */ /* 0x041fe200078e02bc */
[----:B------:R0:W5:Y:S03]  /*2180*/  LDG.E.U16 R223, desc[UR10][R124.64] ;  /* 0x0000000a7cdf7981 */ /* 0x000166000c1e1500 */
[C---:B------:R-:W-:Y:S01]  /*2190*/  IMAD.WIDE R90, R13.reuse, 0x2, R186 ;  /* 0x000000020d5a7825 */ /* 0x040fe200078e02ba */
[----:B------:R0:W5:Y:S03]  /*21a0*/  LDG.E.U16 R224, desc[UR10][R126.64] ;  /* 0x0000000a7ee07981 */ /* 0x000166000c1e1500 */
[C---:B-1----:R-:W-:Y:S01]  /*21b0*/  IMAD.WIDE R128, R13.reuse, 0x2, R174 ;  /* 0x000000020d807825 */ /* 0x042fe200078e02ae */
[----:B------:R-:W5:Y:S03]  /*21c0*/  LDG.E.U16 R149, desc[UR10][R86.64] ;  /* 0x0000000a56957981 */ /* 0x000f66000c1e1500 */
[C---:B------:R-:W-:Y:S01]  /*21d0*/  IMAD.WIDE R84, R13.reuse, 0x2, R160 ;  /* 0x000000020d547825 */ /* 0x040fe200078e02a0 */
[----:B------:R-:W5:Y:S03]  /*21e0*/  LDG.E.U16 R169, desc[UR10][R90.64] ;  /* 0x0000000a5aa97981 */ /* 0x000f66000c1e1500 */
[C---:B------:R-:W-:Y:S01]  /*21f0*/  IMAD.WIDE R140, R13.reuse, 0x2, R158 ;  /* 0x000000020d8c7825 */ /* 0x040fe200078e029e */
[----:B------:R1:W5:Y:S03]  /*2200*/  LDG.E.U16 R225, desc[UR10][R128.64] ;  /* 0x0000000a80e17981 */ /* 0x000366000c1e1500 */
[C---:B------:R-:W-:Y:S01]  /*2210*/  IMAD.WIDE R120, R13.reuse, 0x2, R156 ;  /* 0x000000020d787825 */ /* 0x040fe200078e029c */
[----:B------:R0:W5:Y:S03]  /*2220*/  LDG.E.U16 R230, desc[UR10][R84.64] ;  /* 0x0000000a54e67981 */ /* 0x000166000c1e1500 */
[C---:B----4-:R-:W-:Y:S01]  /*2230*/  IMAD.WIDE R142, R13.reuse, 0x2, R172 ;  /* 0x000000020d8e7825 */ /* 0x050fe200078e02ac */
[----:B------:R-:W4:Y:S03]  /*2240*/  LDG.E.U16 R231, desc[UR10][R140.64] ;  /* 0x0000000a8ce77981 */ /* 0x000f26000c1e1500 */
[C---:B------:R-:W-:Y:S01]  /*2250*/  IMAD.WIDE R122, R13.reuse, 0x2, R154 ;  /* 0x000000020d7a7825 */ /* 0x040fe200078e029a */
[----:B------:R-:W4:Y:S03]  /*2260*/  LDG.E.U16 R120, desc[UR10][R120.64] ;  /* 0x0000000a78787981 */ /* 0x000f26000c1e1500 */
[C---:B0-----:R-:W-:Y:S01]  /*2270*/  IMAD.WIDE R124, R13.reuse, 0x2, R170 ;  /* 0x000000020d7c7825 */ /* 0x041fe200078e02aa */
[----:B------:R-:W4:Y:S03]  /*2280*/  LDG.E.U16 R142, desc[UR10][R142.64] ;  /* 0x0000000a8e8e7981 */ /* 0x000f26000c1e1500 */
[C---:B------:R-:W-:Y:S01]  /*2290*/  IMAD.WIDE R126, R13.reuse, 0x2, R152 ;  /* 0x000000020d7e7825 */ /* 0x040fe200078e0298 */
[----:B------:R-:W4:Y:S03]  /*22a0*/  LDG.E.U16 R122, desc[UR10][R122.64] ;  /* 0x0000000a7a7a7981 */ /* 0x000f26000c1e1500 */
[C---:B-1----:R-:W-:Y:S01]  /*22b0*/  IMAD.WIDE R128, R13.reuse, 0x2, R200 ;  /* 0x000000020d807825 */ /* 0x042fe200078e02c8 */
[----:B------:R-:W4:Y:S03]  /*22c0*/  LDG.E.U16 R227, desc[UR10][R124.64] ;  /* 0x0000000a7ce37981 */ /* 0x000f26000c1e1500 */
[C---:B------:R-:W-:Y:S01]  /*22d0*/  IMAD.WIDE R90, R13.reuse, 0x2, R184 ;  /* 0x000000020d5a7825 */ /* 0x040fe200078e02b8 */
[----:B------:R-:W4:Y:S03]  /*22e0*/  LDG.E.U16 R232, desc[UR10][R126.64] ;  /* 0x0000000a7ee87981 */ /* 0x000f26000c1e1500 */
[C---:B------:R-:W-:Y:S01]  /*22f0*/  IMAD.WIDE R86, R13.reuse, 0x2, R166 ;  /* 0x000000020d567825 */ /* 0x040fe200078e02a6 */
[----:B------:R-:W4:Y:S03]  /*2300*/  LDG.E.U16 R140, desc[UR10][R128.64] ;  /* 0x0000000a808c7981 */ /* 0x000f26000c1e1500 */
[----:B------:R-:W-:Y:S01]  /*2310*/  IMAD.WIDE R84, R13, 0x2, R150 ;  /* 0x000000020d547825 */ /* 0x000fe200078e0296 */
[----:B------:R-:W4:Y:S04]  /*2320*/  LDG.E.U16 R141, desc[UR10][R90.64] ;  /* 0x0000000a5a8d7981 */ /* 0x000f28000c1e1500 */
[----:B------:R-:W4:Y:S04]  /*2330*/  LDG.E.U16 R228, desc[UR10][R86.64] ;  /* 0x0000000a56e47981 */ /* 0x000f28000c1e1500 */
[----:B------:R0:W4:Y:S02]  /*2340*/  LDG.E.U16 R233, desc[UR10][R84.64] ;  /* 0x0000000a54e97981 */ /* 0x000124000c1e1500 */
[----:B0-----:R-:W-:Y:S01]  /*2350*/  IMAD.SHL.U32 R84, R7, 0x2, RZ ;  /* 0x0000000207547824 */ /* 0x001fe200078e00ff */
[----:B------:R-:W-:Y:S04]  /*2360*/  BAR.SYNC.DEFER_BLOCKING 0x0 ;  /* 0x0000000000007b1d */ /* 0x000fe80000010000 */
[----:B------:R-:W-:-:S02]  /*2370*/  LOP3.LUT R85, R84, 0x10, RZ, 0x3c, !PT ;  /* 0x0000001054557812 */ /* 0x000fc400078e3cff */
[C---:B------:R-:W-:Y:S02]  /*2380*/  LOP3.LUT R86, R84.reuse, 0x20, RZ, 0x3c, !PT ;  /* 0x0000002054567812 */ /* 0x040fe400078e3cff */
[----:B------:R-:W-:Y:S02]  /*2390*/  LOP3.LUT R87, R84, 0x30, RZ, 0x3c, !PT ;  /* 0x0000003054577812 */ /* 0x000fe400078e3cff */
[C---:B------:R-:W-:Y:S02]  /*23a0*/  LOP3.LUT R220, R0.reuse, 0x7, RZ, 0xc0, !PT ;  /* 0x0000000700dc7812 */ /* 0x040fe400078ec0ff */
[C---:B------:R-:W-:Y:S01]  /*23b0*/  LOP3.LUT R145, R0.reuse, 0x60, RZ, 0xc0, !PT ;  /* 0x0000006000917812 */ /* 0x040fe200078ec0ff */
[----:B------:R-:W-:Y:S02]  /*23c0*/  IMAD.SHL.U32 R121, R0, 0x8, RZ ;  /* 0x0000000800797824 */ /* 0x000fe400078e00ff */
[----:B------:R-:W-:Y:S02]  /*23d0*/  IMAD.SHL.U32 R124, R220, 0x40, RZ ;  /* 0x00000040dc7c7824 */ /* 0x000fe400078e00ff */
[----:B------:R-:W-:-:S02]  /*23e0*/  IMAD R123, R145, 0x4, R220 ;  /* 0x00000004917b7824 */ /* 0x000fc400078e02dc */
[----:B------:R-:W-:Y:S01]  /*23f0*/  IMAD.SHL.U32 R148, R0, 0x2, RZ ;  /* 0x0000000200947824 */ /* 0x000fe200078e00ff */
[----:B------:R-:W-:Y:S02]  /*2400*/  LOP3.LUT R121, R124, 0x30, R121, 0xf8, !PT ;  /* 0x000000307c797812 */ /* 0x000fe400078ef879 */
[----:B------:R-:W-:Y:S02]  /*2410*/  SHF.L.U32 R123, R123, 0x4, RZ ;  /* 0x000000047b7b7819 */ /* 0x000fe400000006ff */
[----:B------:R-:W-:Y:S02]  /*2420*/  LOP3.LUT R168, R0, 0x10, RZ, 0xc0, !PT ;  /* 0x0000001000a87812 */ /* 0x000fe400078ec0ff */
[--C-:B------:R-:W-:Y:S02]  /*2430*/  LOP3.LUT R123, R123, 0x30, R148.reuse, 0x78, !PT ;  /* 0x000000307b7b7812 */ /* 0x100fe400078e7894 */
[----:B------:R-:W-:-:S03]  /*2440*/  LOP3.LUT R121, R121, 0x10, R148, 0x78, !PT ;  /* 0x0000001079797812 */ /* 0x000fc600078e7894 */
[----:B------:R-:W-:Y:S02]  /*2450*/  IMAD R220, R220, 0x100, R123 ;  /* 0x00000100dcdc7824 */ /* 0x000fe400078e027b */
[----:B------:R-:W-:Y:S01]  /*2460*/  IMAD R168, R168, 0x20, R121 ;  /* 0x00000020a8a87824 */ /* 0x000fe200078e0279 */
[----:B--2---:R0:W-:Y:S02]  /*2470*/  STS.U16 [R84+UR6+0x2000], R72 ;  /* 0x0020004854007988 */ /* 0x0041e40008000406 */
[C---:B0-----:R-:W-:Y:S02]  /*2480*/  LOP3.LUT R72, R84.reuse, 0x40, RZ, 0x3c, !PT ;  /* 0x0000004054487812 */ /* 0x041fe400078e3cff */
[----:B---3--:R0:W-:Y:S04]  /*2490*/  STS.U16 [R84+UR6+0x2800], R83 ;  /* 0x0028005354007988 */ /* 0x0081e80008000406 */
[----:B-----5:R-:W-:Y:S01]  /*24a0*/  STS.U16 [R84+UR6+0x3000], R221 ;  /* 0x003000dd54007988 */ /* 0x020fe20008000406 */
[----:B0-----:R-:W-:-:S03]  /*24b0*/  LOP3.LUT R83, R84, 0x70, RZ, 0x3c, !PT ;  /* 0x0000007054537812 */ /* 0x001fc600078e3cff */
[----:B------:R-:W-:Y:S04]  /*24c0*/  STS.U16 [R84+UR6+0x3800], R226 ;  /* 0x003800e254007988 */ /* 0x000fe80008000406 */
[----:B------:R0:W-:Y:S04]  /*24d0*/  STS.U16 [R85+UR6+0x2100], R73 ;  /* 0x0021004955007988 */ /* 0x0001e80008000406 */
[----:B------:R-:W-:Y:S04]  /*24e0*/  STS.U16 [R85+UR6+0x2900], R88 ;  /* 0x0029005855007988 */ /* 0x000fe80008000406 */
[----:B------:R-:W-:Y:S01]  /*24f0*/  STS.U16 [R85+UR6+0x3100], R222 ;  /* 0x003100de55007988 */ /* 0x000fe20008000406 */
[----:B0-----:R-:W-:-:S03]  /*2500*/  LOP3.LUT R73, R84, 0x50, RZ, 0x3c, !PT ;  /* 0x0000005054497812 */ /* 0x001fc600078e3cff */
[----:B------:R-:W-:Y:S04]  /*2510*/  STS.U16 [R85+UR6+0x3900], R229 ;  /* 0x003900e555007988 */ /* 0x000fe80008000406 */
[----:B------:R0:W-:Y:S04]  /*2520*/  STS.U16 [R86+UR6+0x2200], R74 ;  /* 0x0022004a56007988 */ /* 0x0001e80008000406 */
[----:B------:R-:W-:Y:S04]  /*2530*/  STS.U16 [R86+UR6+0x2a00], R89 ;  /* 0x002a005956007988 */ /* 0x000fe80008000406 */
[----:B------:R-:W-:Y:S01]  /*2540*/  STS.U16 [R86+UR6+0x3200], R223 ;  /* 0x003200df56007988 */ /* 0x000fe20008000406 */
[----:B0-----:R-:W-:-:S03]  /*2550*/  LOP3.LUT R74, R84, 0x60, RZ, 0x3c, !PT ;  /* 0x00000060544a7812 */ /* 0x001fc600078e3cff */
[----:B------:R-:W-:Y:S04]  /*2560*/  STS.U16 [R86+UR6+0x3a00], R230 ;  /* 0x003a00e656007988 */ /* 0x000fe80008000406 */
[----:B------:R-:W-:Y:S04]  /*2570*/  STS.U16 [R87+UR6+0x2300], R75 ;  /* 0x0023004b57007988 */ /* 0x000fe80008000406 */
[----:B------:R-:W-:Y:S04]  /*2580*/  STS.U16 [R87+UR6+0x2b00], R130 ;  /* 0x002b008257007988 */ /* 0x000fe80008000406 */
[----:B------:R-:W-:Y:S04]  /*2590*/  STS.U16 [R87+UR6+0x3300], R224 ;  /* 0x003300e057007988 */ /* 0x000fe80008000406 */
[----:B----4-:R-:W-:Y:S04]  /*25a0*/  STS.U16 [R87+UR6+0x3b00], R231 ;  /* 0x003b00e757007988 */ /* 0x010fe80008000406 */
[----:B------:R-:W-:Y:S04]  /*25b0*/  STS.U16 [R72+UR6+0x2400], R80 ;  /* 0x0024005048007988 */ /* 0x000fe80008000406 */
[----:B------:R-:W-:Y:S04]  /*25c0*/  STS.U16 [R72+UR6+0x2c00], R131 ;  /* 0x002c008348007988 */ /* 0x000fe80008000406 */
[----:B------:R-:W-:Y:S04]  /*25d0*/  STS.U16 [R72+UR6+0x3400], R225 ;  /* 0x003400e148007988 */ /* 0x000fe80008000406 */
[----:B------:R-:W-:Y:S04]  /*25e0*/  STS.U16 [R72+UR6+0x3c00], R120 ;  /* 0x003c007848007988 */ /* 0x000fe80008000406 */
[----:B------:R-:W-:Y:S04]  /*25f0*/  STS.U16 [R73+UR6+0x2500], R81 ;  /* 0x0025005149007988 */ /* 0x000fe80008000406 */
[----:B------:R0:W-:Y:S04]  /*2600*/  STS.U16 [R73+UR6+0x2d00], R149 ;  /* 0x002d009549007988 */ /* 0x0001e80008000406 */
[----:B------:R-:W-:Y:S04]  /*2610*/  STS.U16 [R73+UR6+0x3500], R142 ;  /* 0x0035008e49007988 */ /* 0x000fe80008000406 */
[----:B------:R-:W-:Y:S04]  /*2620*/  STS.U16 [R73+UR6+0x3d00], R122 ;  /* 0x003d007a49007988 */ /* 0x000fe80008000406 */
[----:B------:R-:W-:Y:S04]  /*2630*/  STS.U16 [R74+UR6+0x2600], R82 ;  /* 0x002600524a007988 */ /* 0x000fe80008000406 */
[----:B------:R1:W-:Y:S04]  /*2640*/  STS.U16 [R74+UR6+0x2e00], R169 ;  /* 0x002e00a94a007988 */ /* 0x0003e80008000406 */
[----:B------:R-:W-:Y:S04]  /*2650*/  STS.U16 [R74+UR6+0x3600], R227 ;  /* 0x003600e34a007988 */ /* 0x000fe80008000406 */
[----:B------:R-:W-:Y:S04]  /*2660*/  STS.U16 [R74+UR6+0x3e00], R232 ;  /* 0x003e00e84a007988 */ /* 0x000fe80008000406 */
[----:B------:R-:W-:Y:S04]  /*2670*/  STS.U16 [R83+UR6+0x2700], R140 ;  /* 0x0027008c53007988 */ /* 0x000fe80008000406 */
[----:B------:R-:W-:Y:S04]  /*2680*/  STS.U16 [R83+UR6+0x2f00], R141 ;  /* 0x002f008d53007988 */ /* 0x000fe80008000406 */
[----:B------:R-:W-:Y:S04]  /*2690*/  STS.U16 [R83+UR6+0x3700], R228 ;  /* 0x003700e453007988 */ /* 0x000fe80008000406 */
[----:B------:R-:W-:Y:S01]  /*26a0*/  STS.U16 [R83+UR6+0x3f00], R233 ;  /* 0x003f00e953007988 */ /* 0x000fe20008000406 */
[----:B------:R-:W-:Y:S01]  /*26b0*/  BAR.SYNC.DEFER_BLOCKING 0x0 ;  /* 0x0000000000007b1d */ /* 0x000fe20000010000 */
[----:B0-----:R-:W-:-:S05]  /*26c0*/  LOP3.LUT R149, R168, 0x20, RZ, 0x3c, !PT ;  /* 0x00000020a8957812 */ /* 0x001fca00078e3cff */
[----:B------:R-:W-:Y:S04]  /*26d0*/  LDSM.16.MT88.4 R128, [R168+UR6] ;  /* 0x00000006a880783b */ /* 0x000fe80008004200 */
[----:B------:R-:W0:Y:S04]  /*26e0*/  LDSM.16.M88.4 R84, [R220+UR6+0x2000] ;  /* 0x00200006dc54783b */ /* 0x000e280008000200 */
[----:B------:R-:W2:Y:S04]  /*26f0*/  LDSM.16.MT88.4 R124, [R149+UR6] ;  /* 0x00000006957c783b */ /* 0x000ea80008004200 */
[----:B------:R-:W3:Y:S04]  /*2700*/  LDSM.16.MT88.4 R88, [R168+UR6+0x400] ;  /* 0x00040006a858783b */ /* 0x000ee80008004200 */
[----:B------:R-:W4:Y:S01]  /*2710*/  LDSM.16.MT88.4 R120, [R149+UR6+0x400] ;  /* 0x000400069578783b */ /* 0x000f220008004200 */
[----:B-1----:R-:W-:-:S03]  /*2720*/  LOP3.LUT R169, R220, 0x40, RZ, 0x3c, !PT ;  /* 0x00000040dca97812 */ /* 0x002fc600078e3cff */
[----:B------:R-:W-:Y:S04]  /*2730*/  LDSM.16.MT88.4 R140, [R168+UR6+0x800] ;  /* 0x00080006a88c783b */ /* 0x000fe80008004200 */
[----:B------:R-:W1:Y:S04]  /*2740*/  LDSM.16.M88.4 R72, [R169+UR6+0x2000] ;  /* 0x00200006a948783b */ /* 0x000e680008000200 */
[----:B------:R-:W5:Y:S01]  /*2750*/  LDSM.16.MT88.4 R80, [R149+UR6+0x800] ;  /* 0x000800069550783b */ /* 0x000f620008004200 */
[-C--:B0-----:R-:W-:Y:S08]  /*2760*/  HMMA.16816.F32 R128, R128, R84.reuse, RZ ;  /* 0x000000548080723c */ /* 0x081ff000000018ff */
[----:B--2---:R-:W-:-:S12]  /*2770*/  HMMA.16816.F32 R124, R124, R84, RZ ;  /* 0x000000547c7c723c */ /* 0x004fd800000018ff */
[-C--:B---3--:R-:W-:Y:S01]  /*2780*/  HMMA.16816.F32 R88, R88, R86.reuse, R128 ;  /* 0x000000565858723c */ /* 0x088fe20000001880 */
[----:B------:R-:W0:Y:S07]  /*2790*/  LDSM.16.MT88.4 R128, [R168+UR6+0xc00] ;  /* 0x000c0006a880783b */ /* 0x000e2e0008004200 */
[----:B----4-:R-:W-:Y:S01]  /*27a0*/  HMMA.16816.F32 R84, R120, R86, R124 ;  /* 0x000000567854723c */ /* 0x010fe2000000187c */
[----:B------:R-:W2:Y:S04]  /*27b0*/  LDSM.16.MT88.4 R124, [R149+UR6+0xc00] ;  /* 0x000c0006957c783b */ /* 0x000ea80008004200 */
[----:B------:R-:W-:Y:S07]  /*27c0*/  LDSM.16.MT88.4 R120, [R168+UR6+0x1000] ;  /* 0x00100006a878783b */ /* 0x000fee0008004200 */
[-C--:B-1----:R-:W-:Y:S01]  /*27d0*/  HMMA.16816.F32 R140, R140, R72.reuse, R88 ;  /* 0x000000488c8c723c */ /* 0x082fe20000001858 */
[----:B------:R-:W1:Y:S07]  /*27e0*/  LDSM.16.M88.4 R88, [R220+UR6+0x2080] ;  /* 0x00208006dc58783b */ /* 0x000e6e0008000200 */
[----:B-----5:R-:W-:Y:S01]  /*27f0*/  HMMA.16816.F32 R80, R80, R72, R84 ;  /* 0x000000485050723c */ /* 0x020fe20000001854 */
[----:B------:R-:W3:Y:S11]  /*2800*/  LDSM.16.MT88.4 R84, [R149+UR6+0x1000] ;  /* 0x001000069554783b */ /* 0x000ef60008004200 */
[-C--:B0-----:R-:W-:Y:S01]  /*2810*/  HMMA.16816.F32 R128, R128, R74.reuse, R140 ;  /* 0x0000004a8080723c */ /* 0x081fe2000000188c */
[----:B------:R-:W0:Y:S07]  /*2820*/  LDSM.16.MT88.4 R140, [R168+UR6+0x1400] ;  /* 0x00140006a88c783b */ /* 0x000e2e0008004200 */
[----:B--2---:R-:W-:Y:S01]  /*2830*/  HMMA.16816.F32 R80, R124, R74, R80 ;  /* 0x0000004a7c50723c */ /* 0x004fe20000001850 */
[----:B------:R-:W2:Y:S04]  /*2840*/  LDSM.16.MT88.4 R72, [R149+UR6+0x1400] ;  /* 0x001400069548783b */ /* 0x000ea80008004200 */
[----:B------:R-:W-:Y:S07]  /*2850*/  LDSM.16.M88.4 R124, [R169+UR6+0x2080] ;  /* 0x00208006a97c783b */ /* 0x000fee0008000200 */
[-C--:B-1----:R-:W-:Y:S01]  /*2860*/  HMMA.16816.F32 R120, R120, R88.reuse, R128 ;  /* 0x000000587878723c */ /* 0x082fe20000001880 */
[----:B------:R-:W1:Y:S07]  /*2870*/  LDSM.16.MT88.4 R128, [R168+UR6+0x1800] ;  /* 0x00180006a880783b */ /* 0x000e6e0008004200 */
[----:B---3--:R-:W-:Y:S01]  /*2880*/  HMMA.16816.F32 R80, R84, R88, R80 ;  /* 0x000000585450723c */ /* 0x008fe20000001850 */
[----:B------:R-:W3:Y:S11]  /*2890*/  LDSM.16.MT88.4 R84, [R149+UR6+0x1800] ;  /* 0x001800069554783b */ /* 0x000ef60008004200 */
[-C--:B0-----:R-:W-:Y:S01]  /*28a0*/  HMMA.16816.F32 R120, R140, R90.reuse, R120 ;  /* 0x0000005a8c78723c */ /* 0x081fe20000001878 */
[----:B------:R-:W0:Y:S07]  /*28b0*/  LDSM.16.MT88.4 R140, [R168+UR6+0x1c00] ;  /* 0x001c0006a88c783b */ /* 0x000e2e0008004200 */
[----:B--2---:R-:W-:Y:S01]  /*28c0*/  HMMA.16816.F32 R72, R72, R90, R80 ;  /* 0x0000005a4848723c */ /* 0x004fe20000001850 */
[----:B------:R-:W2:Y:S11]  /*28d0*/  LDSM.16.MT88.4 R80, [R149+UR6+0x1c00] ;  /* 0x001c00069550783b */ /* 0x000eb60008004200 */
[-C--:B-1----:R-:W-:Y:S08]  /*28e0*/  HMMA.16816.F32 R120, R128, R124.reuse, R120 ;  /* 0x0000007c8078723c */ /* 0x082ff00000001878 */
[----:B---3--:R-:W-:Y:S01]  /*28f0*/  HMMA.16816.F32 R72, R84, R124, R72 ;  /* 0x0000007c5448723c */ /* 0x008fe20000001848 */
[----:B------:R-:W-:-:S04]  /*2900*/  LOP3.LUT R148, R148, 0x6, RZ, 0xc0, !PT ;  /* 0x0000000694947812 */ /* 0x000fc800078ec0ff */
[----:B------:R-:W-:-:S07]  /*2910*/  LEA.HI R148, R145, R148, RZ, 0x1e ;  /* 0x0000009491947211 */ /* 0x000fce00078ff0ff */
[----:B0-----:R-:W-:Y:S01]  /*2920*/  HMMA.16816.F32 R120, R140, R126, R120 ;  /* 0x0000007e8c78723c */ /* 0x001fe20000001878 */
[----:B------:R-:W-:-:S07]  /*2930*/  IADD3 R148, P0, PT, R148, UR4, RZ ;  /* 0x0000000494947c10 */ /* 0x000fce000ff1e0ff */
[----:B--2---:R-:W-:Y:S01]  /*2940*/  HMMA.16816.F32 R72, R80, R126, R72 ;  /* 0x0000007e5048723c */ /* 0x004fe20000001848 */
[----:B------:R-:W-:Y:S01]  /*2950*/  IMAD.X R80, RZ, RZ, UR5, P0 ;  /* 0x00000005ff507e24 */ /* 0x000fe200080e06ff */
[CC--:B------:R-:W-:Y:S02]  /*2960*/  ISETP.GT.U32.AND P2, PT, R148.reuse, R9.reuse, PT ;  /* 0x000000099400720c */ /* 0x0c0fe40003f44070 */
[C---:B------:R-:W-:Y:S02]  /*2970*/  ISETP.GE.U32.AND P1, PT, R148.reuse, R9, PT ;  /* 0x000000099400720c */ /* 0x040fe40003f26070 */
[----:B------:R-:W-:Y:S02]  /*2980*/  ISETP.GT.U32.AND P4, PT, R148, R12, PT ;  /* 0x0000000c9400720c */ /* 0x000fe40003f84070 */
[C---:B------:R-:W-:Y:S02]  /*2990*/  ISETP.GT.U32.AND.EX P2, PT, R80.reuse, RZ, PT, P2 ;  /* 0x000000ff5000720c */ /* 0x040fe40003f44120 */
[----:B------:R-:W-:Y:S01]  /*29a0*/  ISETP.GE.U32.AND.EX P1, PT, R80, RZ, PT, P1 ;  /* 0x000000ff5000720c */ /* 0x000fe20003f26110 */
[----:B------:R-:W-:Y:S01]  /*29b0*/  FMUL R120, R120, UR9 ;  /* 0x0000000978787c20 */ /* 0x000fe20008400000 */
[----:B------:R-:W-:Y:S01]  /*29c0*/  FMUL R121, R121, UR9 ;  /* 0x0000000979797c20 */ /* 0x000fe20008400000 */
[----:B------:R-:W-:Y:S01]  /*29d0*/  FMUL R87, R122, UR9 ;  /* 0x000000097a577c20 */ /* 0x000fe20008400000 */
[----:B------:R-:W-:-:S02]  /*29e0*/  ISETP.GT.U32.AND.EX P4, PT, R80, RZ, PT, P4 ;  /* 0x000000ff5000720c */ /* 0x000fc40003f84140 */
[----:B------:R-:W-:Y:S02]  /*29f0*/  FSEL R120, R120, -INF , !P2 ;  /* 0xff80000078787808 */ /* 0x000fe40005000000 */
[----:B------:R-:W-:Y:S02]  /*2a00*/  FSEL R121, R121, -INF , !P1 ;  /* 0xff80000079797808 */ /* 0x000fe40004800000 */
[----:B------:R-:W-:Y:S02]  /*2a10*/  FSEL R87, R87, -INF , !P4 ;  /* 0xff80000057577808 */ /* 0x000fe40006000000 */
[C---:B------:R-:W-:Y:S02]  /*2a20*/  ISETP.GE.U32.AND P3, PT, R148.reuse, R12, PT ;  /* 0x0000000c9400720c */ /* 0x040fe40003f66070 */
[CC--:B------:R-:W-:Y:S02]  /*2a30*/  ISETP.GT.U32.AND P0, PT, R148.reuse, R11.reuse, PT ;  /* 0x0000000b9400720c */ /* 0x0c0fe40003f04070 */
[----:B------:R-:W-:-:S02]  /*2a40*/  ISETP.GE.U32.AND P2, PT, R148, R11, PT ;  /* 0x0000000b9400720c */ /* 0x000fc40003f46070 */
[CC--:B------:R-:W-:Y:S02]  /*2a50*/  ISETP.GT.U32.AND P1, PT, R148.reuse, R10.reuse, PT ;  /* 0x0000000a9400720c */ /* 0x0c0fe40003f24070 */
[----:B------:R-:W-:Y:S01]  /*2a60*/  ISETP.GE.U32.AND P4, PT, R148, R10, PT ;  /* 0x0000000a9400720c */ /* 0x000fe20003f86070 */
[----:B------:R-:W-:Y:S01]  /*2a70*/  FMUL R123, R123, UR9 ;  /* 0x000000097b7b7c20 */ /* 0x000fe20008400000 */
[----:B------:R-:W-:Y:S01]  /*2a80*/  ISETP.GE.U32.AND.EX P3, PT, R80, RZ, PT, P3 ;  /* 0x000000ff5000720c */ /* 0x000fe20003f66130 */
[----:B------:R-:W-:Y:S01]  /*2a90*/  FMUL R72, R72, UR9 ;  /* 0x0000000948487c20 */ /* 0x000fe20008400000 */
[C---:B------:R-:W-:Y:S01]  /*2aa0*/  ISETP.GT.U32.AND.EX P0, PT, R80.reuse, RZ, PT, P0 ;  /* 0x000000ff5000720c */ /* 0x040fe20003f04100 */
[----:B------:R-:W-:Y:S01]  /*2ab0*/  FMUL R73, R73, UR9 ;  /* 0x0000000949497c20 */ /* 0x000fe20008400000 */
[----:B------:R-:W-:Y:S01]  /*2ac0*/  ISETP.GE.U32.AND.EX P2, PT, R80, RZ, PT, P2 ;  /* 0x000000ff5000720c */ /* 0x000fe20003f46120 */
[----:B------:R-:W-:Y:S01]  /*2ad0*/  FMUL R74, R74, UR9 ;  /* 0x000000094a4a7c20 */ /* 0x000fe20008400000 */
[----:B------:R-:W-:-:S02]  /*2ae0*/  ISETP.GT.U32.AND.EX P1, PT, R80, RZ, PT, P1 ;  /* 0x000000ff5000720c */ /* 0x000fc40003f24110 */
[----:B------:R-:W-:Y:S01]  /*2af0*/  ISETP.GE.U32.AND.EX P4, PT, R80, RZ, PT, P4 ;  /* 0x000000ff5000720c */ /* 0x000fe20003f86140 */
[----:B------:R-:W-:Y:S01]  /*2b00*/  FMUL R80, R75, UR9 ;  /* 0x000000094b507c20 */ /* 0x000fe20008400000 */
[----:B------:R-:W-:Y:S02]  /*2b10*/  FSEL R123, R123, -INF , !P3 ;  /* 0xff8000007b7b7808 */ /* 0x000fe40005800000 */
[----:B------:R-:W-:Y:S02]  /*2b20*/  FSEL R90, R72, -INF , !P0 ;  /* 0xff800000485a7808 */ /* 0x000fe40004000000 */
[----:B------:R-:W-:Y:S02]  /*2b30*/  FSEL R81, R73, -INF , !P2 ;  /* 0xff80000049517808 */ /* 0x000fe40005000000 */
[----:B------:R-:W-:Y:S02]  /*2b40*/  FSEL R75, R74, -INF , !P1 ;  /* 0xff8000004a4b7808 */ /* 0x000fe40004800000 */
[----:B------:R-:W-:-:S02]  /*2b50*/  FSEL R80, R80, -INF , !P4 ;  /* 0xff80000050507808 */ /* 0x000fc40006000000 */
[----:B------:R-:W-:Y:S02]  /*2b60*/  FMNMX R72, R120, R121, !PT ;  /* 0x0000007978487209 */ /* 0x000fe40007800000 */
[----:B------:R-:W-:Y:S02]  /*2b70*/  FMNMX R73, R87, R123, !PT ;  /* 0x0000007b57497209 */ /* 0x000fe40007800000 */
[----:B------:R-:W-:Y:S01]  /*2b80*/  FMNMX R74, R90, R81, !PT ;  /* 0x000000515a4a7209 */ /* 0x000fe20007800000 */
[----:B------:R-:W0:Y:S01]  /*2b90*/  SHFL.BFLY PT, R83, R72, 0x2, 0x1f ;  /* 0x0c401f0048537f89 */ /* 0x000e2200000e0000 */
[----:B------:R-:W-:-:S03]  /*2ba0*/  FMNMX R82, R75, R80, !PT ;  /* 0x000000504b527209 */ /* 0x000fc60007800000 */
[----:B------:R-:W1:Y:S04]  /*2bb0*/  SHFL.BFLY PT, R84, R73, 0x2, 0x1f ;  /* 0x0c401f0049547f89 */ /* 0x000e6800000e0000 */
[----:B------:R-:W2:Y:S04]  /*2bc0*/  SHFL.BFLY PT, R89, R74, 0x2, 0x1f ;  /* 0x0c401f004a597f89 */ /* 0x000ea800000e0000 */
[----:B------:R-:W3:Y:S01]  /*2bd0*/  SHFL.BFLY PT, R91, R82, 0x2, 0x1f ;  /* 0x0c401f00525b7f89 */ /* 0x000ee200000e0000 */
[----:B0-----:R-:W-:Y:S02]  /*2be0*/  FMNMX R83, R72, R83, !PT ;  /* 0x0000005348537209 */ /* 0x001fe40007800000 */
[----:B-1----:R-:W-:-:S03]  /*2bf0*/  FMNMX R85, R73, R84, !PT ;  /* 0x0000005449557209 */ /* 0x002fc60007800000 */
[----:B------:R-:W0:Y:S01]  /*2c00*/  SHFL.BFLY PT, R84, R83, 0x1, 0x1f ;  /* 0x0c201f0053547f89 */ /* 0x000e2200000e0000 */
[----:B--2---:R-:W-:Y:S02]  /*2c10*/  FMNMX R89, R74, R89, !PT ;  /* 0x000000594a597209 */ /* 0x004fe40007800000 */
[----:B---3--:R-:W-:Y:S01]  /*2c20*/  FMNMX R91, R82, R91, !PT ;  /* 0x0000005b525b7209 */ /* 0x008fe20007800000 */
[----:B------:R-:W1:Y:S04]  /*2c30*/  SHFL.BFLY PT, R86, R85, 0x1, 0x1f ;  /* 0x0c201f0055567f89 */ /* 0x000e6800000e0000 */
[----:B------:R-:W2:Y:S04]  /*2c40*/  SHFL.BFLY PT, R88, R89, 0x1, 0x1f ;  /* 0x0c201f0059587f89 */ /* 0x000ea800000e0000 */
[----:B------:R-:W3:Y:S01]  /*2c50*/  SHFL.BFLY PT, R72, R91, 0x1, 0x1f ;  /* 0x0c201f005b487f89 */ /* 0x000ee200000e0000 */
[----:B------:R-:W-:-:S02]  /*2c60*/  LOP3.LUT R228, R0, 0x1c, RZ, 0xc0, !PT ;  /* 0x0000001c00e47812 */ /* 0x000fc400078ec0ff */
[----:B------:R-:W-:Y:S02]  /*2c70*/  SHF.R.U32.HI R73, RZ, 0x3, R7 ;  /* 0x00000003ff497819 */ /* 0x000fe40000011607 */
[C---:B------:R-:W-:Y:S02]  /*2c80*/  LEA.HI R227, R228.reuse, 0x8, RZ, 0x1e ;  /* 0x00000008e4e37811 */ /* 0x040fe400078ff0ff */
[C---:B------:R-:W-:Y:S02]  /*2c90*/  LEA.HI R231, R228.reuse, 0x10, RZ, 0x1e ;  /* 0x00000010e4e77811 */ /* 0x040fe400078ff0ff */
[C---:B------:R-:W-:Y:S02]  /*2ca0*/  LEA.HI R230, R228.reuse, 0x18, RZ, 0x1e ;  /* 0x00000018e4e67811 */ /* 0x040fe400078ff0ff */
[----:B------:R-:W-:Y:S02]  /*2cb0*/  LOP3.LUT R73, R73, 0xc, RZ, 0xc0, !PT ;  /* 0x0000000c49497812 */ /* 0x000fe400078ec0ff */
[----:B------:R-:W-:Y:S01]  /*2cc0*/  LEA R228, R228, UR6, 0x2 ;  /* 0x00000006e4e47c11 */ /* 0x000fe2000f8e10ff */
[----:B------:R-:W-:Y:S01]  /*2cd0*/  BAR.SYNC.DEFER_BLOCKING 0x0 ;  /* 0x0000000000007b1d */ /* 0x000fe20000010000 */
[----:B------:R-:W-:-:S02]  /*2ce0*/  LEA R227, R227, UR6, 0x4 ;  /* 0x00000006e3e37c11 */ /* 0x000fc4000f8e20ff */
[----:B------:R-:W-:Y:S02]  /*2cf0*/  LEA R231, R231, UR6, 0x4 ;  /* 0x00000006e7e77c11 */ /* 0x000fe4000f8e20ff */
[----:B------:R-:W-:Y:S02]  /*2d00*/  LEA R230, R230, UR6, 0x4 ;  /* 0x00000006e6e67c11 */ /* 0x000fe4000f8e20ff */
[----:B0-----:R-:W-:Y:S01]  /*2d10*/  FMNMX R122, R83, R84, !PT ;  /* 0x00000054537a7209 */ /* 0x001fe20007800000 */
[----:B------:R-:W-:Y:S01]  /*2d20*/  IMAD.IADD R83, R228, 0x1, R73 ;  /* 0x00000001e4537824 */ /* 0x000fe200078e0249 */
[----:B-1----:R-:W-:Y:S01]  /*2d30*/  FMNMX R125, R85, R86, !PT ;  /* 0x00000056557d7209 */ /* 0x002fe20007800000 */
[----:B------:R-:W-:Y:S01]  /*2d40*/  IMAD.IADD R84, R73, 0x1, R227 ;  /* 0x0000000149547824 */ /* 0x000fe200078e02e3 */
[----:B--2---:R-:W-:Y:S01]  /*2d50*/  FMNMX R88, R89, R88, !PT ;  /* 0x0000005859587209 */ /* 0x004fe20007800000 */
[C---:B------:R-:W-:Y:S01]  /*2d60*/  IMAD.IADD R86, R73.reuse, 0x1, R230 ;  /* 0x0000000149567824 */ /* 0x040fe200078e02e6 */
[----:B------:R-:W-:-:S02]  /*2d70*/  IADD3 R85, PT, PT, R73, R231, RZ ;  /* 0x000000e749557210 */ /* 0x000fc40007ffe0ff */
[----:B---3--:R-:W-:Y:S01]  /*2d80*/  FMNMX R127, R91, R72, !PT ;  /* 0x000000485b7f7209 */ /* 0x008fe20007800000 */
[----:B------:R-:W-:Y:S04]  /*2d90*/  @!P6 STS [R83+0x2000], R122 ;  /* 0x0020007a5300e388 */ /* 0x000fe80000000800 */
[----:B------:R-:W-:Y:S04]  /*2da0*/  @!P6 STS [R84+0x2000], R125 ;  /* 0x0020007d5400e388 */ /* 0x000fe80000000800 */
[----:B------:R-:W-:Y:S04]  /*2db0*/  @!P6 STS [R85+0x2000], R88 ;  /* 0x002000585500e388 */ /* 0x000fe80000000800 */
[----:B------:R-:W-:Y:S01]  /*2dc0*/  @!P6 STS [R86+0x2000], R127 ;  /* 0x0020007f5600e388 */ /* 0x000fe20000000800 */
[----:B------:R-:W-:Y:S01]  /*2dd0*/  LEA R72, R7, UR6, 0x2 ;  /* 0x0000000607487c11 */ /* 0x000fe2000f8e10ff */
[----:B------:R-:W-:Y:S06]  /*2de0*/  BAR.SYNC.DEFER_BLOCKING 0x0 ;  /* 0x0000000000007b1d */ /* 0x000fec0000010000 */
[----:B------:R-:W0:Y:S04]  /*2df0*/  LDS R73, [R72+0x2000] ;  /* 0x0020000048497984 */ /* 0x000e280000000800 */
[----:B0-----:R-:W0:Y:S02]  /*2e00*/  SHFL.BFLY PT, R74, R73, 0x2, 0x1f ;  /* 0x0c401f00494a7f89 */ /* 0x001e2400000e0000 */
[----:B0-----:R-:W-:-:S05]  /*2e10*/  FMNMX R74, R73, R74, !PT ;  /* 0x0000004a494a7209 */ /* 0x001fca0007800000 */
[----:B------:R-:W0:Y:S02]  /*2e20*/  SHFL.BFLY PT, R89, R74, 0x1, 0x1f ;  /* 0x0c201f004a597f89 */ /* 0x000e2400000e0000 */
[----:B0-----:R-:W-:-:S05]  /*2e30*/  FMNMX R89, R74, R89, !PT ;  /* 0x000000594a597209 */ /* 0x001fca0007800000 */
[----:B------:R-:W-:Y:S01]  /*2e40*/  @!P6 STS [R72+0x2000], R89 ;  /* 0x002000594800e388 */ /* 0x000fe20000000800 */
[----:B------:R-:W-:Y:S06]  /*2e50*/  BAR.SYNC.DEFER_BLOCKING 0x0 ;  /* 0x0000000000007b1d */ /* 0x000fec0000010000 */
[----:B------:R-:W0:Y:S04]  /*2e60*/  LDS R169, [R228+0x2000] ;  /* 0x00200000e4a97984 */ /* 0x000e280000000800 */
[----:B------:R-:W1:Y:S04]  /*2e70*/  LDS R168, [R227+0x2000] ;  /* 0x00200000e3a87984 */ /* 0x000e680000000800 */
[----:B------:R-:W2:Y:S04]  /*2e80*/  LDS R149, [R230+0x2000] ;  /* 0x00200000e6957984 */ /* 0x000ea80000000800 */
[----:B------:R-:W3:Y:S01]  /*2e90*/  LDS R148, [R231+0x2000] ;  /* 0x00200000e7947984 */ /* 0x000ee20000000800 */
[----:B0-----:R-:W-:-:S02]  /*2ea0*/  FMNMX R169, R169, R144, !PT ;  /* 0x00000090a9a97209 */ /* 0x001fc40007800000 */
[----:B-1----:R-:W-:-:S03]  /*2eb0*/  FMNMX R168, R168, R139, !PT ;  /* 0x0000008ba8a87209 */ /* 0x002fc60007800000 */
[----:B------:R-:W-:Y:S01]  /*2ec0*/  FADD R73, R120, -R169 ;  /* 0x800000a978497221 */ /* 0x000fe20000000000 */
[----:B--2---:R-:W-:-:S03]  /*2ed0*/  FMNMX R149, R149, R138, !PT ;  /* 0x0000008a95957209 */ /* 0x004fc60007800000 */
[----:B------:R-:W-:Y:S01]  /*2ee0*/  FMUL R88, R73, 1.4426950216293334961 ;  /* 0x3fb8aa3b49587820 */ /* 0x000fe20000400000 */
[----:B------:R-:W-:Y:S01]  /*2ef0*/  FADD R73, R121, -R169 ;  /* 0x800000a979497221 */ /* 0x000fe20000000000 */
[--C-:B------:R-:W-:Y:S01]  /*2f00*/  FADD R87, R87, -R168.reuse ;  /* 0x800000a857577221 */ /* 0x100fe20000000000 */
[----:B------:R-:W-:Y:S01]  /*2f10*/  FADD R74, R123, -R168 ;  /* 0x800000a87b4a7221 */ /* 0x000fe20000000000 */
[----:B---3--:R-:W-:Y:S01]  /*2f20*/  FMNMX R148, R148, R15, !PT ;  /* 0x0000000f94947209 */ /* 0x008fe20007800000 */
[--C-:B------:R-:W-:Y:S01]  /*2f30*/  FADD R75, R75, -R149.reuse ;  /* 0x800000954b4b7221 */ /* 0x100fe20000000000 */
[----:B------:R-:W-:Y:S01]  /*2f40*/  FMUL R89, R73, 1.4426950216293334961 ;  /* 0x3fb8aa3b49597820 */ /* 0x000fe20000400000 */
[----:B------:R-:W-:Y:S01]  /*2f50*/  FMUL R73, R87, 1.4426950216293334961 ;  /* 0x3fb8aa3b57497820 */ /* 0x000fe20000400000 */
[----:B------:R-:W-:Y:S01]  /*2f60*/  FMUL R82, R74, 1.4426950216293334961 ;  /* 0x3fb8aa3b4a527820 */ /* 0x000fe20000400000 */
[--C-:B------:R-:W-:Y:S01]  /*2f70*/  FADD R74, R90, -R148.reuse ;  /* 0x800000945a4a7221 */ /* 0x100fe20000000000 */
[----:B------:R-:W-:Y:S01]  /*2f80*/  FADD R81, R81, -R148 ;  /* 0x8000009451517221 */ /* 0x000fe20000000000 */
[----:B------:R-:W-:Y:S01]  /*2f90*/  FMUL R87, R75, 1.4426950216293334961 ;  /* 0x3fb8aa3b4b577820 */ /* 0x000fe20000400000 */
[----:B------:R-:W-:Y:S01]  /*2fa0*/  FADD R75, R80, -R149 ;  /* 0x80000095504b7221 */ /* 0x000fe20000000000 */
[----:B------:R-:W-:Y:S01]  /*2fb0*/  FMUL R74, R74, 1.4426950216293334961 ;  /* 0x3fb8aa3b4a4a7820 */ /* 0x000fe20000400000 */
[----:B------:R-:W-:-:S02]  /*2fc0*/  FMUL R81, R81, 1.4426950216293334961 ;  /* 0x3fb8aa3b51517820 */ /* 0x000fc40000400000 */
[----:B------:R-:W-:Y:S01]  /*2fd0*/  FMUL R75, R75, 1.4426950216293334961 ;  /* 0x3fb8aa3b4b4b7820 */ /* 0x000fe20000400000 */
[----:B------:R-:W-:Y:S08]  /*2fe0*/  MUFU.EX2 R88, R88 ;  /* 0x0000005800587308 */ /* 0x000ff00000000800 */
[----:B------:R-:W0:Y:S08]  /*2ff0*/  MUFU.EX2 R89, R89 ;  /* 0x0000005900597308 */ /* 0x000e300000000800 */
[----:B------:R-:W-:Y:S08]  /*3000*/  MUFU.EX2 R73, R73 ;  /* 0x0000004900497308 */ /* 0x000ff00000000800 */
[----:B------:R-:W1:Y:S08]  /*3010*/  MUFU.EX2 R82, R82 ;  /* 0x0000005200527308 */ /* 0x000e700000000800 */
[----:B------:R-:W-:Y:S08]  /*3020*/  MUFU.EX2 R74, R74 ;  /* 0x0000004a004a7308 */ /* 0x000ff00000000800 */
[----:B------:R-:W2:Y:S08]  /*3030*/  MUFU.EX2 R81, R81 ;  /* 0x0000005100517308 */ /* 0x000eb00000000800 */
[----:B------:R-:W-:Y:S08]  /*3040*/  MUFU.EX2 R80, R87 ;  /* 0x0000005700507308 */ /* 0x000ff00000000800 */
[----:B------:R-:W3:Y:S01]  /*3050*/  MUFU.EX2 R75, R75 ;  /* 0x0000004b004b7308 */ /* 0x000ee20000000800 */
[----:B0-----:R-:W-:Y:S01]  /*3060*/  FADD R90, R88, R89 ;  /* 0x00000059585a7221 */ /* 0x001fe20000000000 */
[----:B-1----:R-:W-:Y:S01]  /*3070*/  FADD R91, R73, R82 ;  /* 0x00000052495b7221 */ /* 0x002fe20000000000 */
[----:B--2---:R-:W-:-:S03]  /*3080*/  FADD R120, R74, R81 ;  /* 0x000000514a787221 */ /* 0x004fc60000000000 */
[----:B------:R-:W0:Y:S04]  /*3090*/  SHFL.BFLY PT, R123, R90, 0x2, 0x1f ;  /* 0x0c401f005a7b7f89 */ /* 0x000e2800000e0000 */
[----:B------:R-:W1:Y:S01]  /*30a0*/  SHFL.BFLY PT, R122, R91, 0x2, 0x1f ;  /* 0x0c401f005b7a7f89 */ /* 0x000e6200000e0000 */
[----:B---3--:R-:W-:-:S03]  /*30b0*/  FADD R121, R80, R75 ;  /* 0x0000004b50797221 */ /* 0x008fc60000000000 */
[----:B------:R-:W2:Y:S04]  /*30c0*/  SHFL.BFLY PT, R125, R120, 0x2, 0x1f ;  /* 0x0c401f00787d7f89 */ /* 0x000ea800000e0000 */
[----:B------:R-:W3:Y:S01]  /*30d0*/  SHFL.BFLY PT, R124, R121, 0x2, 0x1f ;  /* 0x0c401f00797c7f89 */ /* 0x000ee200000e0000 */
[----:B0-----:R-:W-:Y:S01]  /*30e0*/  FADD R123, R90, R123 ;  /* 0x0000007b5a7b7221 */ /* 0x001fe20000000000 */
[----:B-1----:R-:W-:-:S04]  /*30f0*/  FADD R87, R91, R122 ;  /* 0x0000007a5b577221 */ /* 0x002fc80000000000 */
[----:B------:R-:W0:Y:S01]  /*3100*/  SHFL.BFLY PT, R122, R123, 0x1, 0x1f ;  /* 0x0c201f007b7a7f89 */ /* 0x000e2200000e0000 */
[----:B--2---:R-:W-:Y:S01]  /*3110*/  FADD R125, R120, R125 ;  /* 0x0000007d787d7221 */ /* 0x004fe20000000000 */
[----:B---3--:R-:W-:-:S04]  /*3120*/  FADD R127, R121, R124 ;  /* 0x0000007c797f7221 */ /* 0x008fc80000000000 */
[----:B------:R-:W1:Y:S04]  /*3130*/  SHFL.BFLY PT, R126, R125, 0x1, 0x1f ;  /* 0x0c201f007d7e7f89 */ /* 0x000e6800000e0000 */
[----:B------:R-:W2:Y:S04]  /*3140*/  SHFL.BFLY PT, R124, R87, 0x1, 0x1f ;  /* 0x0c201f00577c7f89 */ /* 0x000ea800000e0000 */
[----:B------:R-:W3:Y:S01]  /*3150*/  SHFL.BFLY PT, R90, R127, 0x1, 0x1f ;  /* 0x0c201f007f5a7f89 */ /* 0x000ee200000e0000 */
[----:B0-----:R-:W-:Y:S01]  /*3160*/  FADD R122, R123, R122 ;  /* 0x0000007a7b7a7221 */ /* 0x001fe20000000000 */
[----:B------:R-:W-:Y:S01]  /*3170*/  BAR.SYNC.DEFER_BLOCKING 0x0 ;  /* 0x0000000000007b1d */ /* 0x000fe20000010000 */
[----:B-1----:R-:W-:Y:S01]  /*3180*/  FADD R126, R125, R126 ;  /* 0x0000007e7d7e7221 */ /* 0x002fe20000000000 */
[----:B--2---:R-:W-:Y:S01]  /*3190*/  FADD R131, R87, R124 ;  /* 0x0000007c57837221 */ /* 0x004fe20000000000 */
[----:B---3--:R-:W-:-:S03]  /*31a0*/  FADD R141, R127, R90 ;  /* 0x0000005a7f8d7221 */ /* 0x008fc60000000000 */
[----:B------:R-:W-:Y:S04]  /*31b0*/  @!P6 STS [R83+0x2000], R122 ;  /* 0x0020007a5300e388 */ /* 0x000fe80000000800 */
[----:B------:R-:W-:Y:S04]  /*31c0*/  @!P6 STS [R84+0x2000], R131 ;  /* 0x002000835400e388 */ /* 0x000fe80000000800 */
[----:B------:R-:W-:Y:S04]  /*31d0*/  @!P6 STS [R85+0x2000], R126 ;  /* 0x0020007e5500e388 */ /* 0x000fe80000000800 */
[----:B------:R-:W-:Y:S01]  /*31e0*/  @!P6 STS [R86+0x2000], R141 ;  /* 0x0020008d5600e388 */ /* 0x000fe20000000800 */
[----:B------:R-:W-:Y:S06]  /*31f0*/  BAR.SYNC.DEFER_BLOCKING 0x0 ;  /* 0x0000000000007b1d */ /* 0x000fec0000010000 */
[----:B------:R-:W0:Y:S04]  /*3200*/  LDS R87, [R72+0x2000] ;  /* 0x0020000048577984 */ /* 0x000e280000000800 */
[----:B0-----:R-:W0:Y:S02]  /*3210*/  SHFL.BFLY PT, R90, R87, 0x2, 0x1f ;  /* 0x0c401f00575a7f89 */ /* 0x001e2400000e0000 */
[----:B0-----:R-:W-:-:S05]  /*3220*/  FADD R120, R87, R90 ;  /* 0x0000005a57787221 */ /* 0x001fca0000000000 */
[----:B------:R-:W0:Y:S02]  /*3230*/  SHFL.BFLY PT, R91, R120, 0x1, 0x1f ;  /* 0x0c201f00785b7f89 */ /* 0x000e2400000e0000 */
[----:B0-----:R-:W-:-:S05]  /*3240*/  FADD R121, R120, R91 ;  /* 0x0000005b78797221 */ /* 0x001fca0000000000 */
[----:B------:R0:W-:Y:S01]  /*3250*/  @!P6 STS [R72+0x2000], R121 ;  /* 0x002000794800e388 */ /* 0x0001e20000000800 */
[C---:B------:R-:W-:Y:S01]  /*3260*/  IMAD.WIDE R130, R14.reuse, 0x2, R20 ;  /* 0x000000020e827825 */ /* 0x040fe200078e0214 */
[----:B------:R-:W-:Y:S03]  /*3270*/  BAR.SYNC.DEFER_BLOCKING 0x0 ;  /* 0x0000000000007b1d */ /* 0x000fe60000010000 */
[----:B------:R-:W-:-:S04]  /*3280*/  IMAD.WIDE R232, R14, 0x2, R22 ;  /* 0x000000020ee87825 */ /* 0x000fc800078e0216 */
[----:B------:R-:W-:-:S04]  /*3290*/  IMAD.WIDE R126, R14, 0x2, R24 ;  /* 0x000000020e7e7825 */ /* 0x000fc800078e0218 */
[----:B------:R-:W-:-:S04]  /*32a0*/  IMAD.WIDE R124, R14, 0x2, R26 ;  /* 0x000000020e7c7825 */ /* 0x000fc800078e021a */
[----:B------:R-:W-:-:S04]  /*32b0*/  IMAD.WIDE R122, R14, 0x2, R28 ;  /* 0x000000020e7a7825 */ /* 0x000fc800078e021c */
[----:B0-----:R-:W-:-:S04]  /*32c0*/  IMAD.WIDE R120, R14, 0x2, R30 ;  /* 0x000000020e787825 */ /* 0x001fc800078e021e */
[C---:B------:R-:W-:Y:S01]  /*32d0*/  IMAD.WIDE R128, R14.reuse, 0x2, R146 ;  /* 0x000000020e807825 */ /* 0x040fe200078e0292 */
[----:B------:R0:W2:Y:S03]  /*32e0*/  LDG.E.U16 R225, desc[UR10][R130.64] ;  /* 0x0000000a82e17981 */ /* 0x0000a6000c1e1500 */
[C---:B------:R-:W-:Y:S01]  /*32f0*/  IMAD.WIDE R142, R14.reuse, 0x2, R36 ;  /* 0x000000020e8e7825 */ /* 0x040fe200078e0224 */
[----:B------:R-:W3:Y:S03]  /*3300*/  LDG.E.U16 R87, desc[UR10][R232.64] ;  /* 0x0000000ae8577981 */ /* 0x000ee6000c1e1500 */
[C---:B------:R-:W-:Y:S01]  /*3310*/  IMAD.WIDE R140, R14.reuse, 0x2, R40 ;  /* 0x000000020e8c7825 */ /* 0x040fe200078e0228 */
[----:B------:R-:W4:Y:S03]  /*3320*/  LDG.E.U16 R145, desc[UR10][R126.64] ;  /* 0x0000000a7e917981 */ /* 0x000f26000c1e1500 */
[C---:B0-----:R-:W-:Y:S01]  /*3330*/  IMAD.WIDE R130, R14.reuse, 0x2, R38 ;  /* 0x000000020e827825 */ /* 0x041fe200078e0226 */
[----:B------:R-:W5:Y:S03]  /*3340*/  LDG.E.U16 R72, desc[UR10][R124.64] ;  /* 0x0000000a7c487981 */ /* 0x000f66000c1e1500 */
[C---:B------:R-:W-:Y:S01]  /*3350*/  IMAD.WIDE R90, R14.reuse, 0x2, R16 ;  /* 0x000000020e5a7825 */ /* 0x040fe200078e0210 */
[----:B------:R-:W2:Y:S03]  /*3360*/  LDG.E.U16 R226, desc[UR10][R122.64] ;  /* 0x0000000a7ae27981 */ /* 0x000ea6000c1e1500 */
[C---:B------:R-:W-:Y:S01]  /*3370*/  IMAD.WIDE R84, R14.reuse, 0x2, R18 ;  /* 0x000000020e547825 */ /* 0x040fe200078e0212 */
[----:B------:R0:W2:Y:S03]  /*3380*/  LDG.E.U16 R86, desc[UR10][R120.64] ;  /* 0x0000000a78567981 */ /* 0x0000a6000c1e1500 */
[C---:B------:R-:W-:Y:S01]  /*3390*/  IMAD.WIDE R222, R14.reuse, 0x2, R32 ;  /* 0x000000020ede7825 */ /* 0x040fe200078e0220 */
[----:B------:R1:W2:Y:S03]  /*33a0*/  LDG.E.U16 R229, desc[UR10][R130.64] ;  /* 0x0000000a82e57981 */ /* 0x0002a6000c1e1500 */
[C---:B------:R-:W-:Y:S01]  /*33b0*/  IMAD.WIDE R220, R14.reuse, 0x2, R34 ;  /* 0x000000020edc7825 */ /* 0x040fe200078e0222 */
[----:B------:R1:W4:Y:S03]  /*33c0*/  LDG.E.U16 R83, desc[UR10][R128.64] ;  /* 0x0000000a80537981 */ /* 0x000326000c1e1500 */
[C---:B0-----:R-:W-:Y:S01]  /*33d0*/  IMAD.WIDE R120, R14.reuse, 0x2, R42 ;  /* 0x000000020e787825 */ /* 0x041fe200078e022a */
[----:B------:R-:W4:Y:S03]  /*33e0*/  LDG.E.U16 R224, desc[UR10][R142.64] ;  /* 0x0000000a8ee07981 */ /* 0x000f26000c1e1500 */
[C---:B------:R-:W-:Y:S01]  /*33f0*/  IMAD.WIDE R122, R14.reuse, 0x2, R44 ;  /* 0x000000020e7a7825 */ /* 0x040fe200078e022c */
[----:B------:R0:W4:Y:S03]  /*3400*/  LDG.E.U16 R232, desc[UR10][R140.64] ;  /* 0x0000000a8ce87981 */ /* 0x000126000c1e1500 */
[C---:B------:R-:W-:Y:S01]  /*3410*/  IMAD.WIDE R124, R14.reuse, 0x2, R46 ;  /* 0x000000020e7c7825 */ /* 0x040fe200078e022e */
[----:B------:R-:W4:Y:S03]  /*3420*/  LDG.E.U16 R91, desc[UR10][R90.64] ;  /* 0x0000000a5a5b7981 */ /* 0x000f26000c1e1500 */
[C---:B------:R-:W-:Y:S01]  /*3430*/  IMAD.WIDE R126, R14.reuse, 0x2, R50 ;  /* 0x000000020e7e7825 */ /* 0x040fe200078e0232 */
[----:B------:R-:W4:Y:S03]  /*3440*/  LDG.E.U16 R85, desc[UR10][R84.64] ;  /* 0x0000000a54557981 */ /* 0x000f26000c1e1500 */
[C---:B-1----:R-:W-:Y:S01]  /*3450*/  IMAD.WIDE R130, R14.reuse, 0x2, R58 ;  /* 0x000000020e827825 */ /* 0x042fe200078e023a */
[----:B------:R-:W4:Y:S03]  /*3460*/  LDG.E.U16 R233, desc[UR10][R120.64] ;  /* 0x0000000a78e97981 */ /* 0x000f26000c1e1500 */
[C---:B------:R-:W-:Y:S01]  /*3470*/  IMAD.WIDE R128, R14.reuse, 0x2, R54 ;  /* 0x000000020e807825 */ /* 0x040fe200078e0236 */
[----:B------:R1:W4:Y:S03]  /*3480*/  LDG.E.U16 R90, desc[UR10][R222.64] ;  /* 0x0000000ade5a7981 */ /* 0x000326000c1e1500 */
[C---:B0-----:R-:W-:Y:S01]  /*3490*/  IMAD.WIDE R140, R14.reuse, 0x2, R62 ;  /* 0x000000020e8c7825 */ /* 0x041fe200078e023e */
[----:B------:R0:W4:Y:S03]  /*34a0*/  LDG.E.U16 R84, desc[UR10][R220.64] ;  /* 0x0000000adc547981 */ /* 0x000126000c1e1500 */
[C---:B------:R-:W-:Y:S01]  /*34b0*/  IMAD.WIDE R142, R14.reuse, 0x2, R66 ;  /* 0x000000020e8e7825 */ /* 0x040fe200078e0242 */
[----:B------:R0:W4:Y:S03]  /*34c0*/  LDG.E.U16 R234, desc[UR10][R122.64] ;  /* 0x0000000a7aea7981 */ /* 0x000126000c1e1500 */
[C---:B-1----:R-:W-:Y:S01]  /*34d0*/  IMAD.WIDE R222, R14.reuse, 0x2, R134 ;  /* 0x000000020ede7825 */ /* 0x042fe200078e0286 */
[----:B------:R1:W4:Y:S03]  /*34e0*/  LDG.E.U16 R235, desc[UR10][R124.64] ;  /* 0x0000000a7ceb7981 */ /* 0x000326000c1e1500 */
[C---:B0-----:R-:W-:Y:S01]  /*34f0*/  IMAD.WIDE R220, R14.reuse, 0x2, R70 ;  /* 0x000000020edc7825 */ /* 0x041fe200078e0246 */
[----:B------:R0:W4:Y:S03]  /*3500*/  LDG.E.U16 R236, desc[UR10][R126.64] ;  /* 0x0000000a7eec7981 */ /* 0x000126000c1e1500 */
[C---:B------:R-:W-:Y:S01]  /*3510*/  IMAD.WIDE R120, R14.reuse, 0x2, R48 ;  /* 0x000000020e787825 */ /* 0x040fe200078e0230 */
        /* <DEDUP_REMOVED lines=8> */
[----:B------:R-:W4:Y:S03]  /*35a0*/  LDG.E.U16 R220, desc[UR10][R220.64] ;  /* 0x0000000adcdc7981 */ /* 0x000f26000c1e1500 */
[C---:B------:R-:W-:Y:S01]  /*35b0*/  IMAD.WIDE R128, R14.reuse, 0x2, R64 ;  /* 0x000000020e807825 */ /* 0x040fe200078e0240 */
[----:B------:R-:W4:Y:S03]  /*35c0*/  LDG.E.U16 R222, desc[UR10][R222.64] ;  /* 0x0000000adede7981 */ /* 0x000f26000c1e1500 */
[C---:B-1----:R-:W-:Y:S01]  /*35d0*/  IMAD.WIDE R140, R14.reuse, 0x2, R132 ;  /* 0x000000020e8c7825 */ /* 0x042fe200078e0284 */
[----:B------:R1:W4:Y:S03]  /*35e0*/  LDG.E.U16 R120, desc[UR10][R120.64] ;  /* 0x0000000a78787981 */ /* 0x000326000c1e1500 */
[----:B0-----:R-:W-:Y:S01]  /*35f0*/  IMAD.WIDE R142, R14, 0x2, R136 ;  /* 0x000000020e8e7825 */ /* 0x001fe200078e0288 */
[----:B------:R-:W4:Y:S04]  /*3600*/  LDG.E.U16 R122, desc[UR10][R122.64] ;  /* 0x0000000a7a7a7981 */ /* 0x000f28000c1e1500 */
[----:B------:R-:W4:Y:S04]  /*3610*/  LDG.E.U16 R124, desc[UR10][R124.64] ;  /* 0x0000000a7c7c7981 */ /* 0x000f28000c1e1500 */
[----:B------:R0:W4:Y:S04]  /*3620*/  LDG.E.U16 R126, desc[UR10][R126.64] ;  /* 0x0000000a7e7e7981 */ /* 0x000128000c1e1500 */
[----:B------:R-:W4:Y:S04]  /*3630*/  LDG.E.U16 R241, desc[UR10][R128.64] ;  /* 0x0000000a80f17981 */ /* 0x000f28000c1e1500 */
[----:B------:R-:W4:Y:S04]  /*3640*/  LDG.E.U16 R130, desc[UR10][R130.64] ;  /* 0x0000000a82827981 */ /* 0x000f28000c1e1500 */
[----:B------:R0:W4:Y:S04]  /*3650*/  LDG.E.U16 R221, desc[UR10][R140.64] ;  /* 0x0000000a8cdd7981 */ /* 0x000128000c1e1500 */
[----:B------:R0:W4:Y:S01]  /*3660*/  LDG.E.U16 R223, desc[UR10][R142.64] ;  /* 0x0000000a8edf7981 */ /* 0x000122000c1e1500 */
[C---:B-1----:R-:W-:Y:S01]  /*3670*/  LOP3.LUT R121, R0.reuse, 0x60, RZ, 0xc0, !PT ;  /* 0x0000006000797812 */ /* 0x042fe200078ec0ff */
[C---:B------:R-:W-:Y:S01]  /*3680*/  IMAD.SHL.U32 R243, R0.reuse, 0x8, RZ ;  /* 0x0000000800f37824 */ /* 0x040fe200078e00ff */
[----:B0-----:R-:W-:-:S02]  /*3690*/  LOP3.LUT R127, R0, 0x1f, RZ, 0xc0, !PT ;  /* 0x0000001f007f7812 */ /* 0x001fc400078ec0ff */
[----:B------:R-:W-:Y:S01]  /*36a0*/  SHF.R.U32.HI R140, RZ, 0x1, R121 ;  /* 0x00000001ff8c7819 */ /* 0x000fe20000011679 */
[----:B------:R-:W-:Y:S01]  /*36b0*/  IMAD.SHL.U32 R242, R0, 0x2, RZ ;  /* 0x0000000200f27824 */ /* 0x000fe200078e00ff */
[----:B------:R-:W-:Y:S01]  /*36c0*/  LEA R127, R127, UR6, 0x6 ;  /* 0x000000067f7f7c11 */ /* 0x000fe2000f8e30ff */
[----:B------:R-:W-:Y:S01]  /*36d0*/  LDS R141, [R230+0x2000] ;  /* 0x00200000e68d7984 */ /* 0x000fe20000000800 */
[----:B------:R-:W-:Y:S01]  /*36e0*/  LOP3.LUT R140, R140, 0x30, R243, 0x78, !PT ;  /* 0x000000308c8c7812 */ /* 0x000fe200078e78f3 */
[----:B------:R-:W-:Y:S02]  /*36f0*/  IMAD.SHL.U32 R123, R121, 0x10, RZ ;  /* 0x00000010797b7824 */ /* 0x000fe400078e00ff */
[----:B------:R-:W-:Y:S01]  /*3700*/  LDS R142, [R228+0x2000] ;  /* 0x00200000e48e7984 */ /* 0x000fe20000000800 */
[----:B------:R-:W-:-:S03]  /*3710*/  IADD3 R127, PT, PT, R140, R127, RZ ;  /* 0x0000007f8c7f7210 */ /* 0x000fc60007ffe0ff */
[----:B------:R-:W-:Y:S01]  /*3720*/  LDS R140, [R231+0x2000] ;  /* 0x00200000e78c7984 */ /* 0x000fe20000000800 */
[----:B------:R-:W-:-:S03]  /*3730*/  LOP3.LUT R244, R242, 0x30, R243, 0x48, !PT ;  /* 0x00000030f2f47812 */ /* 0x000fc600078e48f3 */
[----:B------:R-:W-:Y:S01]  /*3740*/  LDS R143, [R227+0x2000] ;  /* 0x00200000e38f7984 */ /* 0x000fe20000000800 */
[----:B------:R-:W-:Y:S01]  /*3750*/  IADD3 R244, PT, PT, R244, UR6, R123 ;  /* 0x00000006f4f47c10 */ /* 0x000fe2000fffe07b */
[----:B------:R-:W-:Y:S01]  /*3760*/  IMAD.SHL.U32 R125, R0, 0x40, RZ ;  /* 0x00000040007d7824 */ /* 0x000fe200078e00ff */
[----:B------:R-:W-:-:S04]  /*3770*/  SHF.R.S32.HI R123, RZ, 0x6, R0 ;  /* 0x00000006ff7b7819 */ /* 0x000fc80000011400 */
[----:B------:R-:W-:Y:S02]  /*3780*/  SGXT R123, R123, 0x1 ;  /* 0x000000017b7b781a */ /* 0x000fe40000000200 */
[----:B------:R-:W-:Y:S02]  /*3790*/  LOP3.LUT R128, R125, 0x3c0, RZ, 0xc0, !PT ;  /* 0x000003c07d807812 */ /* 0x000fe400078ec0ff */
[----:B------:R-:W-:Y:S02]  /*37a0*/  LOP3.LUT R125, R0, 0x7, RZ, 0xc0, !PT ;  /* 0x00000007007d7812 */ /* 0x000fe400078ec0ff */
[----:B------:R-:W-:-:S03]  /*37b0*/  LOP3.LUT R123, R123, 0x90, RZ, 0xc0, !PT ;  /* 0x000000907b7b7812 */ /* 0x000fc600078ec0ff */
[----:B------:R-:W-:Y:S01]  /*37c0*/  IMAD.SHL.U32 R125, R125, 0x40, RZ ;  /* 0x000000407d7d7824 */ /* 0x000fe200078e00ff */
[----:B------:R-:W-:Y:S01]  /*37d0*/  LOP3.LUT R123, R123, 0x7e, R242, 0x78, !PT ;  /* 0x0000007e7b7b7812 */ /* 0x000fe200078e78f2 */
[----:B------:R-:W-:Y:S02]  /*37e0*/  BAR.SYNC.DEFER_BLOCKING 0x0 ;  /* 0x0000000000007b1d */ /* 0x000fe40000010000 */
[----:B------:R-:W-:Y:S01]  /*37f0*/  IMAD.IADD R129, R125, 0x1, R244 ;  /* 0x000000017d817824 */ /* 0x000fe200078e02f4 */
[----:B------:R-:W-:Y:S02]  /*3800*/  LOP3.LUT R125, R123, 0x20, RZ, 0x3c, !PT ;  /* 0x000000207b7d7812 */ /* 0x000fe400078e3cff */
[----:B------:R-:W-:Y:S02]  /*3810*/  F2FP.F16.F32.PACK_AB R73, R82, R73 ;  /* 0x000000495249723e */ /* 0x000fe400000000ff */
[----:B------:R-:W-:Y:S02]  /*3820*/  F2FP.F16.F32.PACK_AB R74, R81, R74 ;  /* 0x0000004a514a723e */ /* 0x000fe400000000ff */
[----:B------:R-:W-:-:S02]  /*3830*/  F2FP.F16.F32.PACK_AB R75, R75, R80 ;  /* 0x000000504b4b723e */ /* 0x000fc400000000ff */
[----:B------:R-:W-:Y:S01]  /*3840*/  LOP3.LUT R121, R128, 0x30, R243, 0xf8, !PT ;  /* 0x0000003080797812 */ /* 0x000fe200078ef8f3 */
[----:B------:R-:W-:-:S03]  /*3850*/  FADD R80, -R169, R144 ;  /* 0x00000090a9507221 */ /* 0x000fc60000000100 */
[----:B------:R-:W-:Y:S01]  /*3860*/  LOP3.LUT R128, R121, 0x10, R0, 0x78, !PT ;  /* 0x0000001079807812 */ /* 0x000fe200078e7800 */
[----:B------:R-:W-:-:S06]  /*3870*/  FMUL R144, R80, 1.4426950216293334961 ;  /* 0x3fb8aa3b50907820 */ /* 0x000fcc0000400000 */
[----:B------:R-:W0:Y:S01]  /*3880*/  MUFU.EX2 R144, R144 ;  /* 0x0000009000907308 */ /* 0x000e220000000800 */
[----:B------:R-:W-:-:S04]  /*3890*/  FADD R15, -R148, R15 ;  /* 0x0000000f940f7221 */ /* 0x000fc80000000100 */
[----:B------:R-:W-:Y:S01]  /*38a0*/  FMUL R15, R15, 1.4426950216293334961 ;  /* 0x3fb8aa3b0f0f7820 */ /* 0x000fe20000400000 */
[C---:B0-----:R-:W-:Y:S01]  /*38b0*/  FMUL R116, R144.reuse, R116 ;  /* 0x0000007490747220 */ /* 0x041fe20000400000 */
[C---:B------:R-:W-:Y:S01]  /*38c0*/  FMUL R117, R144.reuse, R117 ;  /* 0x0000007590757220 */ /* 0x040fe20000400000 */
[C---:B------:R-:W-:Y:S01]  /*38d0*/  FMUL R96, R144.reuse, R96 ;  /* 0x0000006090607220 */ /* 0x040fe20000400000 */
[C---:B------:R-:W-:Y:S01]  /*38e0*/  FMUL R97, R144.reuse, R97 ;  /* 0x0000006190617220 */ /* 0x040fe20000400000 */
[C---:B------:R-:W-:Y:S01]  /*38f0*/  FMUL R92, R144.reuse, R92 ;  /* 0x0000005c905c7220 */ /* 0x040fe20000400000 */
[C---:B------:R-:W-:Y:S01]  /*3900*/  FMUL R93, R144.reuse, R93 ;  /* 0x0000005d905d7220 */ /* 0x040fe20000400000 */
[C---:B------:R-:W-:Y:S01]  /*3910*/  FMUL R112, R144.reuse, R112 ;  /* 0x0000007090707220 */ /* 0x040fe20000400000 */
[----:B------:R-:W-:Y:S01]  /*3920*/  FMUL R113, R144, R113 ;  /* 0x0000007190717220 */ /* 0x000fe20000400000 */
[----:B------:R-:W-:-:S04]  /*3930*/  UIADD3 UR4, UP0, UPT, UR4, 0x20, URZ ;  /* 0x0000002004047890 */ /* 0x000fc8000ff1e0ff */
[----:B------:R-:W-:Y:S01]  /*3940*/  UIADD3.X UR5, UPT, UPT, URZ, UR5, URZ, UP0, !UPT ;  /* 0x00000005ff057290 */ /* 0x000fe200087fe4ff */
[----:B---3--:R-:W-:Y:S04]  /*3950*/  STS.U16 [R123+UR6+0x2400], R87 ;  /* 0x002400577b007988 */ /* 0x008fe80008000406 */
[----:B-----5:R0:W-:Y:S02]  /*3960*/  STS.U16 [R123+UR6+0x2600], R72 ;  /* 0x002600487b007988 */ /* 0x0201e40008000406 */
[----:B0-----:R-:W-:Y:S02]  /*3970*/  F2FP.F16.F32.PACK_AB R72, R89, R88 ;  /* 0x000000585948723e */ /* 0x001fe400000000ff */
[----:B--2---:R-:W-:Y:S04]  /*3980*/  STS.U16 [R123+UR6+0x2800], R86 ;  /* 0x002800567b007988 */ /* 0x004fe80008000406 */
[----:B------:R-:W-:Y:S04]  /*3990*/  STS.U16 [R123+UR6+0x2c00], R229 ;  /* 0x002c00e57b007988 */ /* 0x000fe80008000406 */
[----:B----4-:R-:W-:Y:S04]  /*39a0*/  STS.U16 [R123+UR6+0x2000], R83 ;  /* 0x002000537b007988 */ /* 0x010fe80008000406 */
        /* <DEDUP_REMOVED lines=27> */
[----:B------:R-:W-:Y:S01]  /*3b60*/  STSM.16.M88.4 [R127+0x4000], R72 ;  /* 0x004000487f007844 */ /* 0x000fe20000000200 */
[----:B------:R-:W-:Y:S01]  /*3b70*/  BAR.SYNC.DEFER_BLOCKING 0x0 ;  /* 0x0000000000007b1d */ /* 0x000fe20000010000 */
[----:B------:R-:W-:-:S04]  /*3b80*/  FADD R88, -R168, R139 ;  /* 0x0000008ba8587221 */ /* 0x000fc80000000100 */
[----:B0-----:R-:W-:Y:S01]  /*3b90*/  FMUL R145, R88, 1.4426950216293334961 ;  /* 0x3fb8aa3b58917820 */ /* 0x001fe20000400000 */
[----:B------:R-:W-:Y:S04]  /*3ba0*/  LDSM.16.M88.4 R120, [R128+UR6+0x4000] ;  /* 0x004000068078783b */ /* 0x000fe80008000200 */
[----:B------:R-:W0:Y:S04]  /*3bb0*/  LDSM.16.M88.4 R84, [R129+0x2000] ;  /* 0x002000008154783b */ /* 0x000e280000000200 */
[----:B------:R-:W2:Y:S04]  /*3bc0*/  LDSM.16.M88.4 R80, [R129+0x2800] ;  /* 0x002800008150783b */ /* 0x000ea80000000200 */
[----:B------:R-:W3:Y:S04]  /*3bd0*/  LDSM.16.M88.4 R72, [R129+0x3000] ;  /* 0x003000008148783b */ /* 0x000ee80000000200 */
[----:B------:R-:W4:Y:S01]  /*3be0*/  LDSM.16.M88.4 R88, [R129+0x3800] ;  /* 0x003800008158783b */ /* 0x000f220000000200 */
[----:B------:R-:W5:Y:S03]  /*3bf0*/  MUFU.EX2 R145, R145 ;  /* 0x0000009100917308 */ /* 0x000f660000000800 */
[----:B------:R-:W3:Y:S01]  /*3c00*/  LDSM.16.M88.4 R124, [R128+UR6+0x4400] ;  /* 0x00440006807c783b */ /* 0x000ee20008000200 */
[----:B-1----:R-:W-:-:S04]  /*3c10*/  FADD R130, -R149, R138 ;  /* 0x0000008a95827221 */ /* 0x002fc80000000100 */
[----:B------:R-:W-:Y:S01]  /*3c20*/  FMUL R130, R130, 1.4426950216293334961 ;  /* 0x3fb8aa3b82827820 */ /* 0x000fe20000400000 */
[----:B------:R1:W0:Y:S01]  /*3c30*/  MUFU.EX2 R138, R15 ;  /* 0x0000000f008a7308 */ /* 0x0002220000000800 */
[C---:B-----5:R-:W-:Y:S01]  /*3c40*/  FMUL R118, R145.reuse, R118 ;  /* 0x0000007691767220 */ /* 0x060fe20000400000 */
[C---:B------:R-:W-:Y:S01]  /*3c50*/  FMUL R119, R145.reuse, R119 ;  /* 0x0000007791777220 */ /* 0x040fe20000400000 */
[C---:B------:R-:W-:Y:S01]  /*3c60*/  FMUL R98, R145.reuse, R98 ;  /* 0x0000006291627220 */ /* 0x040fe20000400000 */
[C---:B------:R-:W-:Y:S01]  /*3c70*/  FMUL R99, R145.reuse, R99 ;  /* 0x0000006391637220 */ /* 0x040fe20000400000 */
[C---:B------:R-:W-:Y:S01]  /*3c80*/  FMUL R94, R145.reuse, R94 ;  /* 0x0000005e915e7220 */ /* 0x040fe20000400000 */
[C---:B------:R-:W-:Y:S01]  /*3c90*/  FMUL R95, R145.reuse, R95 ;  /* 0x0000005f915f7220 */ /* 0x040fe20000400000 */
[C---:B------:R-:W-:Y:S01]  /*3ca0*/  FMUL R114, R145.reuse, R114 ;  /* 0x0000007291727220 */ /* 0x040fe20000400000 */
[----:B------:R-:W-:Y:S01]  /*3cb0*/  FMUL R115, R145, R115 ;  /* 0x0000007391737220 */ /* 0x000fe20000400000 */
[----:B------:R5:W3:Y:S01]  /*3cc0*/  MUFU.EX2 R139, R130 ;  /* 0x00000082008b7308 */ /* 0x000ae20000000800 */
[----:B-1----:R-:W-:Y:S01]  /*3cd0*/  LOP3.LUT R15, R128, 0x20, RZ, 0x3c, !PT ;  /* 0x00000020800f7812 */ /* 0x002fe200078e3cff */
[C---:B0-----:R-:W-:Y:S04]  /*3ce0*/  HMMA.16816.F32 R116, R120.reuse, R84, R116 ;  /* 0x000000547874723c */ /* 0x041fe80000001874 */
[----:B-----5:R-:W0:Y:S04]  /*3cf0*/  LDSM.16.M88.4 R128, [R15+UR6+0x4000] ;  /* 0x004000060f80783b */ /* 0x020e280008000200 */
[C---:B--2---:R-:W-:Y:S08]  /*3d00*/  HMMA.16816.F32 R96, R120.reuse, R80, R96 ;  /* 0x000000507860723c */ /* 0x044ff00000001860 */
[C---:B---3--:R-:W-:Y:S08]  /*3d10*/  HMMA.16816.F32 R92, R120.reuse, R72, R92 ;  /* 0x00000048785c723c */ /* 0x048ff0000000185c */
[----:B----4-:R-:W-:Y:S01]  /*3d20*/  HMMA.16816.F32 R112, R120, R88, R112 ;  /* 0x000000587870723c */ /* 0x010fe20000001870 */
[----:B------:R1:W2:Y:S01]  /*3d30*/  LDSM.16.M88.4 R120, [R15+UR6+0x4400] ;  /* 0x004400060f78783b */ /* 0x0002a20008000200 */
[C---:B------:R-:W-:Y:S01]  /*3d40*/  FMUL R104, R138.reuse, R104 ;  /* 0x000000688a687220 */ /* 0x040fe20000400000 */
        /* <DEDUP_REMOVED lines=12> */
[----:B------:R-:W-:Y:S01]  /*3e10*/  FMUL R77, R138, R77 ;  /* 0x0000004d8a4d7220 */ /* 0x000fe20000400000 */
[C---:B------:R-:W-:Y:S01]  /*3e20*/  FMUL R78, R139.reuse, R78 ;  /* 0x0000004e8b4e7220 */ /* 0x040fe20000400000 */
[----:B------:R-:W-:Y:S01]  /*3e30*/  FMUL R79, R139, R79 ;  /* 0x0000004f8b4f7220 */ /* 0x000fe20000400000 */
[----:B------:R-:W-:Y:S01]  /*3e40*/  HMMA.16816.F32 R104, R124, R72, R104 ;  /* 0x000000487c68723c */ /* 0x000fe20000001868 */
[----:B-1----:R-:W1:Y:S01]  /*3e50*/  LDC R15, c[0x0][0x3d4] ;  /* 0x0000f500ff0f7b82 */ /* 0x002e620000000800 */
[----:B------:R-:W-:Y:S01]  /*3e60*/  IMAD.U32 R73, RZ, RZ, UR5 ;  /* 0x00000005ff497e24 */ /* 0x000fe2000f8e00ff */
[----:B------:R-:W-:-:S05]  /*3e70*/  ISETP.LE.U32.AND P0, PT, R6, UR4, PT ;  /* 0x0000000406007c0c */ /* 0x000fca000bf03070 */
[C---:B------:R-:W-:Y:S01]  /*3e80*/  HMMA.16816.F32 R108, R124.reuse, R84, R108 ;  /* 0x000000547c6c723c */ /* 0x040fe2000000186c */
[----:B------:R-:W3:Y:S07]  /*3e90*/  LDC R72, c[0x0][0x3c4] ;  /* 0x0000f100ff487b82 */ /* 0x000eee0000000800 */
[C---:B------:R-:W-:Y:S08]  /*3ea0*/  HMMA.16816.F32 R100, R124.reuse, R80, R100 ;  /* 0x000000507c64723c */ /* 0x040ff00000001864 */
[----:B------:R-:W-:Y:S01]  /*3eb0*/  HMMA.16816.F32 R76, R124, R88, R76 ;  /* 0x000000587c4c723c */ /* 0x000fe2000000184c */
[----:B------:R-:W-:Y:S01]  /*3ec0*/  ISETP.GE.U32.AND.EX P0, PT, R73, RZ, PT, P0 ;  /* 0x000000ff4900720c */ /* 0x000fe20003f06100 */
[----:B------:R-:W-:-:S02]  /*3ed0*/  FFMA2 R216, R216.F32x2.HI_LO, R138.F32x2.HI_LO, R140.F32x2.HI_LO ;  /* 0x0000008ad8d87249 */ /* 0x000fc4000000008c */
[----:B-1----:R-:W-:Y:S02]  /*3ee0*/  IMAD R14, R15, 0x20, R14 ;  /* 0x000000200f0e7824 */ /* 0x002fe400078e020e */
[----:B------:R-:W-:Y:S02]  /*3ef0*/  FFMA2 R218, R218.F32x2.HI_LO, R144.F32x2.HI_LO, R142.F32x2.HI_LO ;  /* 0x00000090dada7249 */ /* 0x000fe4000000008e */
[----:B------:R-:W-:Y:S01]  /*3f00*/  IMAD.MOV.U32 R144, RZ, RZ, R169 ;  /* 0x000000ffff907224 */ /* 0x000fe200078e00a9 */
[----:B0-----:R-:W-:Y:S01]  /*3f10*/  HMMA.16816.F32 R116, R128, R86, R116 ;  /* 0x000000568074723c */ /* 0x001fe20000001874 */
[----:B---3--:R-:W-:Y:S01]  /*3f20*/  IMAD R13, R72, 0x20, R13 ;  /* 0x00000020480d7824 */ /* 0x008fe200078e020d */
[----:B------:R-:W-:Y:S01]  /*3f30*/  MOV R15, R148 ;  /* 0x00000094000f7202 */ /* 0x000fe20000000f00 */
[----:B------:R-:W-:Y:S02]  /*3f40*/  IMAD.MOV.U32 R139, RZ, RZ, R168 ;  /* 0x000000ffff8b7224 */ /* 0x000fe400078e00a8 */
[----:B------:R-:W-:-:S03]  /*3f50*/  IMAD.MOV.U32 R138, RZ, RZ, R149 ;  /* 0x000000ffff8a7224 */ /* 0x000fc600078e0095 */
[C---:B------:R-:W-:Y:S08]  /*3f60*/  HMMA.16816.F32 R96, R128.reuse, R82, R96 ;  /* 0x000000528060723c */ /* 0x040ff00000001860 */
[C---:B------:R-:W-:Y:S08]  /*3f70*/  HMMA.16816.F32 R92, R128.reuse, R74, R92 ;  /* 0x0000004a805c723c */ /* 0x040ff0000000185c */
[----:B------:R-:W-:Y:S08]  /*3f80*/  HMMA.16816.F32 R112, R128, R90, R112 ;  /* 0x0000005a8070723c */ /* 0x000ff00000001870 */
[C---:B--2---:R-:W-:Y:S08]  /*3f90*/  HMMA.16816.F32 R108, R120.reuse, R86, R108 ;  /* 0x00000056786c723c */ /* 0x044ff0000000186c */
[C---:B------:R-:W-:Y:S08]  /*3fa0*/  HMMA.16816.F32 R100, R120.reuse, R82, R100 ;  /* 0x000000527864723c */ /* 0x040ff00000001864 */
[C---:B------:R-:W-:Y:S08]  /*3fb0*/  HMMA.16816.F32 R104, R120.reuse, R74, R104 ;  /* 0x0000004a7868723c */ /* 0x040ff00000001868 */
[----:B------:R-:W-:Y:S01]  /*3fc0*/  HMMA.16816.F32 R76, R120, R90, R76 ;  /* 0x0000005a784c723c */ /* 0x000fe2000000184c */
[----:B------:R-:W-:-:S04]  /*3fd0*/  NOP ;  /* 0x0000000000007918 */ /* 0x000fc80000000000 */
[----:B------:R-:W-:-:S15]  /*3fe0*/  @!P0 BRA `(.L_x_1) ;  /* 0xffffffdc00d88947 */ /* 0x000fde000383ffff */
.L_x_0:
[C---:B------:R-:W-:Y:S01]  /*3ff0*/  FSETP.GT.AND P1, PT, |R219|.reuse, 8.50705917302346158658e+37, PT ;  /* 0x7e800000db00780b */ /* 0x040fe20003f24200 */
[C---:B------:R-:W-:Y:S01]  /*4000*/  FMUL R6, R219.reuse, 8388608 ;  /* 0x4b000000db067820 */ /* 0x040fe20000400000 */
[----:B------:R-:W-:Y:S01]  /*4010*/  FSETP.GEU.AND P2, PT, |R219|, 1.175494350822287508e-38, PT ;  /* 0x00800000db00780b */ /* 0x000fe20003f4e200 */
[----:B------:R-:W-:Y:S01]  /*4020*/  FMUL R13, R217, 8388608 ;  /* 0x4b000000d90d7820 */ /* 0x000fe20000400000 */
[----:B------:R-:W-:Y:S01]  /*4030*/  FSETP.GEU.AND P6, PT, R219, 1.175494350822287508e-38, PT ;  /* 0x00800000db00780b */ /* 0x000fe20003fce000 */
[----:B------:R-:W0:Y:S01]  /*4040*/  LDC R74, c[0x0][0x3e8] ;  /* 0x0000fa00ff4a7b82 */ /* 0x000e220000000800 */
[----:B------:R-:W-:Y:S01]  /*4050*/  FSETP.GT.AND P0, PT, |R218|, 8.50705917302346158658e+37, PT ;  /* 0x7e800000da00780b */ /* 0x000fe20003f04200 */
[----:B------:R-:W2:Y:S01]  /*4060*/  LDCU.64 UR4, c[0x0][0x3e0] ;  /* 0x00007c00ff0477ac */ /* 0x000ea20008000a00 */
[----:B------:R-:W-:Y:S02]  /*4070*/  FSEL R54, R6, R219, !P6 ;  /* 0x000000db06367208 */ /* 0x000fe40007000000 */
[----:B------:R-:W-:-:S02]  /*4080*/  FSEL R9, RZ, -23, P6 ;  /* 0xc1b80000ff097808 */ /* 0x000fc40003000000 */
[----:B------:R-:W-:Y:S01]  /*4090*/  FSETP.GT.AND P6, PT, |R217|, 8.50705917302346158658e+37, PT ;  /* 0x7e800000d900780b */ /* 0x000fe20003fc4200 */
[----:B------:R-:W-:Y:S01]  /*40a0*/  @P1 FMUL R219, R219, 0.25 ;  /* 0x3e800000dbdb1820 */ /* 0x000fe20000400000 */
[----:B------:R-:W-:Y:S01]  /*40b0*/  @P1 FMUL R115, R115, 0.25 ;  /* 0x3e80000073731820 */ /* 0x000fe20000400000 */
[----:B------:R-:W-:Y:S01]  /*40c0*/  @P1 FMUL R114, R114, 0.25 ;  /* 0x3e80000072721820 */ /* 0x000fe20000400000 */
[----:B------:R-:W-:Y:S01]  /*40d0*/  @P1 FMUL R95, R95, 0.25 ;  /* 0x3e8000005f5f1820 */ /* 0x000fe20000400000 */
[----:B------:R-:W-:Y:S01]  /*40e0*/  @!P2 FMUL R219, R219, 16777216 ;  /* 0x4b800000dbdba820 */ /* 0x000fe20000400000 */
[----:B------:R-:W-:Y:S01]  /*40f0*/  @P1 FMUL R94, R94, 0.25 ;  /* 0x3e8000005e5e1820 */ /* 0x000fe20000400000 */
[----:B------:R-:W-:Y:S01]  /*4100*/  @P1 FMUL R99, R99, 0.25 ;  /* 0x3e80000063631820 */ /* 0x000fe20000400000 */
[----:B------:R-:W-:Y:S01]  /*4110*/  @P1 FMUL R98, R98, 0.25 ;  /* 0x3e80000062621820 */ /* 0x000fe20000400000 */
[----:B------:R-:W3:Y:S01]  /*4120*/  MUFU.RCP R6, R219 ;  /* 0x000000db00067308 */ /* 0x000ee20000001000 */
[----:B------:R-:W-:Y:S01]  /*4130*/  @P1 FMUL R119, R119, 0.25 ;  /* 0x3e80000077771820 */ /* 0x000fe20000400000 */
[----:B------:R-:W-:Y:S01]  /*4140*/  @P1 FMUL R118, R118, 0.25 ;  /* 0x3e80000076761820 */ /* 0x000fe20000400000 */
[----:B------:R-:W-:Y:S01]  /*4150*/  @!P2 FMUL R115, R115, 16777216 ;  /* 0x4b8000007373a820 */ /* 0x000fe20000400000 */
[----:B------:R-:W-:Y:S01]  /*4160*/  @!P2 FMUL R114, R114, 16777216 ;  /* 0x4b8000007272a820 */ /* 0x000fe20000400000 */
[----:B------:R-:W-:Y:S01]  /*4170*/  @!P2 FMUL R95, R95, 16777216 ;  /* 0x4b8000005f5fa820 */ /* 0x000fe20000400000 */
[----:B------:R-:W-:Y:S01]  /*4180*/  @!P2 FMUL R94, R94, 16777216 ;  /* 0x4b8000005e5ea820 */ /* 0x000fe20000400000 */
[----:B------:R-:W-:Y:S01]  /*4190*/  @!P2 FMUL R99, R99, 16777216 ;  /* 0x4b8000006363a820 */ /* 0x000fe20000400000 */
[----:B------:R-:W-:Y:S01]  /*41a0*/  @!P2 FMUL R98, R98, 16777216 ;  /* 0x4b8000006262a820 */ /* 0x000fe20000400000 */
[----:B------:R-:W-:Y:S01]  /*41b0*/  @!P2 FMUL R119, R119, 16777216 ;  /* 0x4b8000007777a820 */ /* 0x000fe20000400000 */
[----:B------:R-:W-:Y:S01]  /*41c0*/  @!P2 FMUL R118, R118, 16777216 ;  /* 0x4b8000007676a820 */ /* 0x000fe20000400000 */
[----:B------:R-:W-:Y:S01]  /*41d0*/  FSETP.GEU.AND P2, PT, |R218|, 1.175494350822287508e-38, PT ;  /* 0x00800000da00780b */ /* 0x000fe20003f4e200 */
[----:B------:R-:W-:Y:S01]  /*41e0*/  VIADD R10, R54, 0xc0cafb0d ;  /* 0xc0cafb0d360a7836 */ /* 0x000fe20000000000 */
[----:B------:R-:W-:Y:S01]  /*41f0*/  FSETP.GEU.AND P1, PT, R218, 1.175494350822287508e-38, PT ;  /* 0x00800000da00780b */ /* 0x000fe20003f2e000 */
[----:B------:R-:W-:Y:S01]  /*4200*/  @P0 FMUL R113, R113, 0.25 ;  /* 0x3e80000071710820 */ /* 0x000fe20000400000 */
[----:B------:R-:W-:Y:S01]  /*4210*/  @P0 FMUL R112, R112, 0.25 ;  /* 0x3e80000070700820 */ /* 0x000fe20000400000 */
[----:B------:R-:W-:Y:S01]  /*4220*/  @P0 FMUL R93, R93, 0.25 ;  /* 0x3e8000005d5d0820 */ /* 0x000fe20000400000 */
[C---:B---3--:R-:W-:Y:S01]  /*4230*/  FMUL R34, R6.reuse, R115 ;  /* 0x0000007306227220 */ /* 0x048fe20000400000 */
[C---:B------:R-:W-:Y:S01]  /*4240*/  FMUL R35, R6.reuse, R114 ;  /* 0x0000007206237220 */ /* 0x040fe20000400000 */
[C---:B------:R-:W-:Y:S01]  /*4250*/  FMUL R39, R6.reuse, R95 ;  /* 0x0000005f06277220 */ /* 0x040fe20000400000 */
[C---:B------:R-:W-:Y:S01]  /*4260*/  FMUL R38, R6.reuse, R94 ;  /* 0x0000005e06267220 */ /* 0x040fe20000400000 */
[C---:B------:R-:W-:Y:S01]  /*4270*/  FMUL R42, R6.reuse, R99 ;  /* 0x00000063062a7220 */ /* 0x040fe20000400000 */
[C---:B------:R-:W-:Y:S01]  /*4280*/  FMUL R43, R6.reuse, R98 ;  /* 0x00000062062b7220 */ /* 0x040fe20000400000 */
[C---:B------:R-:W-:Y:S01]  /*4290*/  FMUL R47, R6.reuse, R119 ;  /* 0x00000077062f7220 */ /* 0x040fe20000400000 */
[----:B------:R-:W-:Y:S01]  /*42a0*/  FMUL R46, R6, R118 ;  /* 0x00000076062e7220 */ /* 0x000fe20000400000 */
[----:B------:R-:W-:Y:S01]  /*42b0*/  FMUL R6, R218, 8388608 ;  /* 0x4b000000da067820 */ /* 0x000fe20000400000 */
[----:B------:R-:W-:Y:S01]  /*42c0*/  LOP3.LUT R11, R10, 0xff800000, RZ, 0xc0, !PT ;  /* 0xff8000000a0b7812 */ /* 0x000fe200078ec0ff */
[----:B------:R-:W-:Y:S01]  /*42d0*/  @P0 FMUL R92, R92, 0.25 ;  /* 0x3e8000005c5c0820 */ /* 0x000fe20000400000 */
[----:B------:R-:W-:Y:S01]  /*42e0*/  @P0 FMUL R97, R97, 0.25 ;  /* 0x3e80000061610820 */ /* 0x000fe20000400000 */
[----:B------:R-:W-:Y:S01]  /*42f0*/  @P0 FMUL R96, R96, 0.25 ;  /* 0x3e80000060600820 */ /* 0x000fe20000400000 */
[----:B------:R-:W-:Y:S01]  /*4300*/  FSEL R52, R6, R218, !P1 ;  /* 0x000000da06347208 */ /* 0x000fe20004800000 */
[----:B------:R-:W-:Y:S01]  /*4310*/  @P0 FMUL R218, R218, 0.25 ;  /* 0x3e800000dada0820 */ /* 0x000fe20000400000 */
[----:B------:R-:W-:Y:S01]  /*4320*/  @P0 FMUL R117, R117, 0.25 ;  /* 0x3e80000075750820 */ /* 0x000fe20000400000 */
[----:B------:R-:W-:Y:S01]  /*4330*/  @P0 FMUL R116, R116, 0.25 ;  /* 0x3e80000074740820 */ /* 0x000fe20000400000 */
[----:B------:R-:W-:Y:S01]  /*4340*/  FSETP.GT.AND P0, PT, |R216|, 8.50705917302346158658e+37, PT ;  /* 0x7e800000d800780b */ /* 0x000fe20003f04200 */
[----:B------:R-:W-:Y:S01]  /*4350*/  @!P2 FMUL R218, R218, 16777216 ;  /* 0x4b800000dadaa820 */ /* 0x000fe20000400000 */
[----:B-1----:R-:W-:Y:S01]  /*4360*/  I2FP.F32.S32 R12, R11 ;  /* 0x0000000b000c7245 */ /* 0x002fe20000201400 */
        /* <DEDUP_REMOVED lines=9> */
[----:B------:R-:W-:Y:S01]  /*4400*/  FFMA.FTZ R12, R12, 1.1920928955078125e-07, R9 ;  /* 0x340000000c0c7823 */ /* 0x000fe20000010009 */
[C---:B------:R-:W-:Y:S01]  /*4410*/  FSETP.GEU.AND P4, PT, |R217|.reuse, 1.175494350822287508e-38, PT ;  /* 0x00800000d900780b */ /* 0x040fe20003f8e200 */
[----:B------:R-:W-:Y:S01]  /*4420*/  VIADD R6, R52, 0xc0cafb0d ;  /* 0xc0cafb0d34067836 */ /* 0x000fe20000000000 */
[----:B------:R-:W-:Y:S01]  /*4430*/  LOP3.LUT R8, R8, 0xc, RZ, 0xc0, !PT ;  /* 0x0000000c08087812 */ /* 0x000fe200078ec0ff */
[C---:B------:R-:W-:Y:S01]  /*4440*/  FMUL R9, R216.reuse, 8388608 ;  /* 0x4b000000d8097820 */ /* 0x040fe20000400000 */
[----:B------:R-:W-:Y:S01]  /*4450*/  FSEL R7, RZ, -23, P1 ;  /* 0xc1b80000ff077808 */ /* 0x000fe20000800000 */
[----:B------:R-:W1:Y:S01]  /*4460*/  MUFU.RCP R14, R218 ;  /* 0x000000da000e7308 */ /* 0x000e620000001000 */
[----:B------:R-:W-:Y:S01]  /*4470*/  FSETP.GEU.AND P1, PT, R216, 1.175494350822287508e-38, PT ;  /* 0x00800000d800780b */ /* 0x000fe20003f2e000 */
[----:B------:R-:W-:Y:S01]  /*4480*/  @P0 FMUL R100, R100, 0.25 ;  /* 0x3e80000064640820 */ /* 0x000fe20000400000 */
[----:B------:R-:W-:Y:S01]  /*4490*/  FSETP.GEU.AND P3, PT, R217, 1.175494350822287508e-38, PT ;  /* 0x00800000d900780b */ /* 0x000fe20003f6e000 */
[----:B------:R-:W-:Y:S01]  /*44a0*/  @P0 FMUL R108, R108, 0.25 ;  /* 0x3e8000006c6c0820 */ /* 0x000fe20000400000 */
[----:B------:R-:W-:Y:S01]  /*44b0*/  IADD3 R3, PT, PT, R8, UR6, R3 ;  /* 0x0000000608037c10 */ /* 0x000fe2000fffe003 */
[----:B------:R-:W-:Y:S01]  /*44c0*/  @P6 FMUL R79, R79, 0.25 ;  /* 0x3e8000004f4f6820 */ /* 0x000fe20000400000 */
[----:B------:R-:W-:Y:S01]  /*44d0*/  LOP3.LUT R8, R6, 0xff800000, RZ, 0xc0, !PT ;  /* 0xff80000006087812 */ /* 0x000fe200078ec0ff */
[----:B------:R-:W-:Y:S01]  /*44e0*/  @P6 FMUL R78, R78, 0.25 ;  /* 0x3e8000004e4e6820 */ /* 0x000fe20000400000 */
[----:B------:R-:W-:Y:S01]  /*44f0*/  FSEL R67, R9, R216, !P1 ;  /* 0x000000d809437208 */ /* 0x000fe20004800000 */
[----:B------:R-:W-:Y:S01]  /*4500*/  @P0 FMUL R216, R216, 0.25 ;  /* 0x3e800000d8d80820 */ /* 0x000fe20000400000 */
[----:B------:R-:W-:Y:S01]  /*4510*/  FSEL R6, R13, R217, !P3 ;  /* 0x000000d90d067208 */ /* 0x000fe20005800000 */
[----:B------:R-:W-:Y:S01]  /*4520*/  @P6 FMUL R217, R217, 0.25 ;  /* 0x3e800000d9d96820 */ /* 0x000fe20000400000 */
[----:B------:R-:W-:Y:S01]  /*4530*/  I2FP.F32.S32 R10, R8 ;  /* 0x00000008000a7245 */ /* 0x000fe20000201400 */
[----:B------:R-:W-:Y:S01]  /*4540*/  @!P2 FMUL R216, R216, 16777216 ;  /* 0x4b800000d8d8a820 */ /* 0x000fe20000400000 */
[----:B------:R-:W-:Y:S01]  /*4550*/  @P6 FMUL R107, R107, 0.25 ;  /* 0x3e8000006b6b6820 */ /* 0x000fe20000400000 */
[----:B------:R-:W-:Y:S01]  /*4560*/  @!P4 FMUL R217, R217, 16777216 ;  /* 0x4b800000d9d9c820 */ /* 0x000fe20000400000 */
[----:B------:R-:W-:Y:S01]  /*4570*/  @P6 FMUL R106, R106, 0.25 ;  /* 0x3e8000006a6a6820 */ /* 0x000fe20000400000 */
[----:B------:R-:W-:Y:S01]  /*4580*/  FFMA.FTZ R7, R10, 1.1920928955078125e-07, R7 ;  /* 0x340000000a077823 */ /* 0x000fe20000010007 */
[----:B------:R-:W3:Y:S01]  /*4590*/  MUFU.RCP R19, R216 ;  /* 0x000000d800137308 */ /* 0x000ee20000001000 */
[----:B------:R-:W-:Y:S01]  /*45a0*/  @P6 FMUL R103, R103, 0.25 ;  /* 0x3e80000067676820 */ /* 0x000fe20000400000 */
[----:B------:R-:W-:Y:S01]  /*45b0*/  @P6 FMUL R102, R102, 0.25 ;  /* 0x3e80000066666820 */ /* 0x000fe20000400000 */
[----:B------:R-:W-:Y:S01]  /*45c0*/  @P6 FMUL R111, R111, 0.25 ;  /* 0x3e8000006f6f6820 */ /* 0x000fe20000400000 */
[----:B------:R-:W-:Y:S01]  /*45d0*/  @P6 FMUL R110, R110, 0.25 ;  /* 0x3e8000006e6e6820 */ /* 0x000fe20000400000 */
[----:B------:R-:W-:Y:S01]  /*45e0*/  @P0 FMUL R77, R77, 0.25 ;  /* 0x3e8000004d4d0820 */ /* 0x000fe20000400000 */
[----:B------:R-:W-:Y:S01]  /*45f0*/  @P0 FMUL R76, R76, 0.25 ;  /* 0x3e8000004c4c0820 */ /* 0x000fe20000400000 */
[----:B------:R-:W-:Y:S01]  /*4600*/  @P0 FMUL R105, R105, 0.25 ;  /* 0x3e80000069690820 */ /* 0x000fe20000400000 */
[----:B------:R-:W4:Y:S01]  /*4610*/  MUFU.RCP R10, R217 ;  /* 0x000000d9000a7308 */ /* 0x000f220000001000 */
[----:B------:R-:W-:Y:S01]  /*4620*/  @P0 FMUL R104, R104, 0.25 ;  /* 0x3e80000068680820 */ /* 0x000fe20000400000 */
        /* <DEDUP_REMOVED lines=18> */
[C---:B-1----:R-:W-:Y:S01]  /*4750*/  FMUL R37, R14.reuse, R112 ;  /* 0x000000700e257220 */ /* 0x042fe20000400000 */
[C---:B------:R-:W-:Y:S01]  /*4760*/  FMUL R40, R14.reuse, R92 ;  /* 0x0000005c0e287220 */ /* 0x040fe20000400000 */
[C---:B------:R-:W-:Y:S01]  /*4770*/  FMUL R44, R14.reuse, R97 ;  /* 0x000000610e2c7220 */ /* 0x040fe20000400000 */
[C---:B------:R-:W-:Y:S01]  /*4780*/  FMUL R49, R14.reuse, R117 ;  /* 0x000000750e317220 */ /* 0x040fe20000400000 */
[C---:B------:R-:W-:Y:S01]  /*4790*/  FMUL R45, R14.reuse, R96 ;  /* 0x000000600e2d7220 */ /* 0x040fe20000400000 */
[C---:B------:R-:W-:Y:S01]  /*47a0*/  FMUL R48, R14.reuse, R116 ;  /* 0x000000740e307220 */ /* 0x040fe20000400000 */
[C---:B---3--:R-:W-:Y:S01]  /*47b0*/  FMUL R29, R19.reuse, R100 ;  /* 0x00000064131d7220 */ /* 0x048fe20000400000 */
[C---:B------:R-:W-:Y:S01]  /*47c0*/  FMUL R32, R19.reuse, R108 ;  /* 0x0000006c13207220 */ /* 0x040fe20000400000 */
[C---:B------:R-:W-:Y:S01]  /*47d0*/  FMUL R36, R14.reuse, R113 ;  /* 0x000000710e247220 */ /* 0x040fe20000400000 */
[----:B------:R-:W-:Y:S01]  /*47e0*/  FMUL R41, R14, R93 ;  /* 0x0000005d0e297220 */ /* 0x000fe20000400000 */
[C---:B----4-:R-:W-:Y:S01]  /*47f0*/  FMUL R17, R10.reuse, R79 ;  /* 0x0000004f0a117220 */ /* 0x050fe20000400000 */
[C---:B------:R-:W-:Y:S01]  /*4800*/  FMUL R18, R10.reuse, R78 ;  /* 0x0000004e0a127220 */ /* 0x040fe20000400000 */
[----:B------:R-:W-:Y:S01]  /*4810*/  BAR.SYNC.DEFER_BLOCKING 0x0 ;  /* 0x0000000000007b1d */ /* 0x000fe20000010000 */
[C---:B------:R-:W-:Y:S01]  /*4820*/  FMUL R22, R10.reuse, R107 ;  /* 0x0000006b0a167220 */ /* 0x040fe20000400000 */
[C---:B------:R-:W-:Y:S01]  /*4830*/  FMUL R23, R10.reuse, R106 ;  /* 0x0000006a0a177220 */ /* 0x040fe20000400000 */
[C---:B------:R-:W-:Y:S01]  /*4840*/  FMUL R26, R10.reuse, R103 ;  /* 0x000000670a1a7220 */ /* 0x040fe20000400000 */
[C---:B------:R-:W-:Y:S01]  /*4850*/  FMUL R27, R10.reuse, R102 ;  /* 0x000000660a1b7220 */ /* 0x040fe20000400000 */
[C---:B------:R-:W-:Y:S01]  /*4860*/  FMUL R31, R10.reuse, R111 ;  /* 0x0000006f0a1f7220 */ /* 0x040fe20000400000 */
[----:B------:R-:W-:Y:S01]  /*4870*/  FMUL R30, R10, R110 ;  /* 0x0000006e0a1e7220 */ /* 0x000fe20000400000 */
[C---:B------:R-:W-:Y:S01]  /*4880*/  FMUL R20, R19.reuse, R77 ;  /* 0x0000004d13147220 */ /* 0x040fe20000400000 */
[C---:B------:R-:W-:Y:S01]  /*4890*/  FMUL R21, R19.reuse, R76 ;  /* 0x0000004c13157220 */ /* 0x040fe20000400000 */
[C---:B------:R-:W-:Y:S01]  /*48a0*/  FMUL R25, R19.reuse, R105 ;  /* 0x0000006913197220 */ /* 0x040fe20000400000 */
[C---:B------:R-:W-:Y:S01]  /*48b0*/  FMUL R24, R19.reuse, R104 ;  /* 0x0000006813187220 */ /* 0x040fe20000400000 */
[C---:B------:R-:W-:Y:S01]  /*48c0*/  FMUL R28, R19.reuse, R101 ;  /* 0x00000065131c7220 */ /* 0x040fe20000400000 */
[----:B------:R-:W-:Y:S01]  /*48d0*/  FMUL R33, R19, R109 ;  /* 0x0000006d13217220 */ /* 0x000fe20000400000 */
[----:B------:R-:W-:Y:S01]  /*48e0*/  VIADD R10, R67, 0xc0cafb0d ;  /* 0xc0cafb0d430a7836 */ /* 0x000fe20000000000 */
[----:B------:R-:W-:Y:S01]  /*48f0*/  SHF.R.U32.HI R19, RZ, 0x5, R0 ;  /* 0x00000005ff137819 */ /* 0x000fe20000011600 */
[----:B------:R-:W-:Y:S01]  /*4900*/  VIADD R14, R6, 0xc0cafb0d ;  /* 0xc0cafb0d060e7836 */ /* 0x000fe20000000000 */
[----:B------:R-:W-:Y:S01]  /*4910*/  F2FP.F16.F32.PACK_AB R51, R37, R40 ;  /* 0x000000282533723e */ /* 0x000fe200000000ff */
[----:B------:R-:W-:Y:S01]  /*4920*/  IMAD.IADD R11, R54, 0x1, -R11 ;  /* 0x00000001360b7824 */ /* 0x000fe200078e0a0b */
[----:B------:R-:W-:Y:S01]  /*4930*/  F2FP.F16.F32.PACK_AB R40, R44, R49 ;  /* 0x000000312c28723e */ /* 0x000fe200000000ff */
[----:B------:R-:W-:Y:S01]  /*4940*/  IMAD.IADD R8, R52, 0x1, -R8 ;  /* 0x0000000134087824 */ /* 0x000fe200078e0a08 */
[----:B------:R-:W-:Y:S01]  /*4950*/  F2FP.F16.F32.PACK_AB R50, R45, R48 ;  /* 0x000000302d32723e */ /* 0x000fe200000000ff */
[----:B------:R-:W-:Y:S01]  /*4960*/  FADD R11, R11, -1 ;  /* 0xbf8000000b0b7421 */ /* 0x000fe20000000000 */
[----:B------:R-:W-:Y:S01]  /*4970*/  F2FP.F16.F32.PACK_AB R44, R29, R32 ;  /* 0x000000201d2c723e */ /* 0x000fe200000000ff */
[----:B------:R-:W-:Y:S01]  /*4980*/  FADD R8, R8, -1 ;  /* 0xbf80000008087421 */ /* 0x000fe20000000000 */
[----:B------:R-:W-:Y:S01]  /*4990*/  F2FP.F16.F32.PACK_AB R41, R36, R41 ;  /* 0x000000292429723e */ /* 0x000fe200000000ff */
[----:B------:R-:W-:Y:S01]  /*49a0*/  STS.64 [R5+UR6], R50 ;  /* 0x0000003205007988 */ /* 0x000fe20008000a06 */
[----:B------:R-:W-:Y:S01]  /*49b0*/  F2FP.F16.F32.PACK_AB R45, R21, R24 ;  /* 0x00000018152d723e */ /* 0x000fe200000000ff */
[----:B--2---:R-:W-:Y:S01]  /*49c0*/  UIMAD UR4, UR7, UR4, URZ ;  /* 0x00000004070472a4 */ /* 0x004fe2000f8e02ff */
[----:B------:R-:W-:Y:S01]  /*49d0*/  SGXT.U32 R19, R19, 0x2 ;  /* 0x000000021313781a */ /* 0x000fe20000000000 */
[----:B------:R-:W-:Y:S01]  /*49e0*/  STS.64 [R5+UR6+0x100], R40 ;  /* 0x0001002805007988 */ /* 0x000fe20008000a06 */
[----:B------:R-:W-:Y:S01]  /*49f0*/  F2FP.F16.F32.PACK_AB R29, R20, R25 ;  /* 0x00000019141d723e */ /* 0x000fe200000000ff */
[----:B------:R-:W-:Y:S01]  /*4a00*/  USHF.L.U32 UR8, UR4, 0x1, URZ ;  /* 0x0000000104087899 */ /* 0x000fe200080006ff */
[----:B------:R-:W-:Y:S01]  /*4a10*/  F2FP.F16.F32.PACK_AB R28, R28, R33 ;  /* 0x000000211c1c723e */ /* 0x000fe200000000ff */
[----:B------:R-:W-:Y:S01]  /*4a20*/  STS.64 [R5+UR6+0x80], R44 ;  /* 0x0000802c05007988 */ /* 0x000fe20008000a06 */
[----:B------:R-:W-:Y:S01]  /*4a30*/  LOP3.LUT R10, R10, 0xff800000, RZ, 0xc0, !PT ;  /* 0xff8000000a0a7812 */ /* 0x000fe200078ec0ff */
[----:B0-----:R-:W-:Y:S01]  /*4a40*/  IMAD R19, R19, R74, RZ ;  /* 0x0000004a13137224 */ /* 0x001fe200078e02ff */
[----:B------:R-:W-:Y:S01]  /*4a50*/  LOP3.LUT R15, R14, 0xff800000, RZ, 0xc0, !PT ;  /* 0xff8000000e0f7812 */ /* 0x000fe200078ec0ff */
[----:B------:R0:W-:Y:S01]  /*4a60*/  STS.64 [R5+UR6+0x180], R28 ;  /* 0x0001801c05007988 */ /* 0x0001e20008000a06 */
[----:B------:R-:W-:Y:S01]  /*4a70*/  MOV R48, 0x3dc6b27f ;  /* 0x3dc6b27f00307802 */ /* 0x000fe20000000f00 */
[----:B------:R-:W-:Y:S01]  /*4a80*/  IMAD R21, R74, 0x4, R19 ;  /* 0x000000044a157824 */ /* 0x000fe200078e0213 */
[----:B------:R-:W-:-:S02]  /*4a90*/  F2FP.F16.F32.PACK_AB R39, R34, R39 ;  /* 0x000000272227723e */ /* 0x000fc400000000ff */
[----:B------:R-:W-:Y:S01]  /*4aa0*/  LOP3.LUT R34, R5, 0x8, RZ, 0x3c, !PT ;  /* 0x0000000805227812 */ /* 0x000fe200078e3cff */
[C---:B------:R-:W-:Y:S01]  /*4ab0*/  IMAD R20, R74.reuse, 0x4, R21 ;  /* 0x000000044a147824 */ /* 0x040fe200078e0215 */
[----:B------:R-:W-:Y:S02]  /*4ac0*/  FSEL R13, RZ, -23, P3 ;  /* 0xc1b80000ff0d7808 */ /* 0x000fe40001800000 */
[----:B------:R-:W-:Y:S01]  /*4ad0*/  I2FP.F32.S32 R14, R10 ;  /* 0x0000000a000e7245 */ /* 0x000fe20000201400 */
[C---:B------:R-:W-:Y:S01]  /*4ae0*/  IMAD R24, R74.reuse, 0x4, R20 ;  /* 0x000000044a187824 */ /* 0x040fe200078e0214 */
[----:B------:R-:W-:Y:S01]  /*4af0*/  I2FP.F32.S32 R16, R15 ;  /* 0x0000000f00107245 */ /* 0x000fe20000201400 */
[----:B0-----:R-:W-:Y:S02]  /*4b00*/  IMAD.IADD R5, R67, 0x1, -R10 ;  /* 0x0000000143057824 */ /* 0x001fe400078e0a0a */
[----:B------:R-:W-:Y:S01]  /*4b10*/  FFMA.FTZ R10, R11, R48, -0.16845393180847167969 ;  /* 0xbe2c7f300b0a7423 */ /* 0x000fe20000010030 */
[----:B------:R-:W-:Y:S01]  /*4b20*/  F2FP.F16.F32.PACK_AB R17, R17, R22 ;  /* 0x000000161111723e */ /* 0x000fe200000000ff */
[----:B------:R-:W-:-:S02]  /*4b30*/  IMAD R25, R74, 0x4, R24 ;  /* 0x000000044a197824 */ /* 0x000fc400078e0218 */
[----:B------:R-:W-:Y:S01]  /*4b40*/  FFMA.FTZ R13, R16, 1.1920928955078125e-07, R13 ;  /* 0x34000000100d7823 */ /* 0x000fe2000001000d */
[----:B------:R-:W-:Y:S01]  /*4b50*/  FFMA.FTZ R10, R11, R10, 0.1716887056827545166 ;  /* 0x3e2fcf2a0b0a7423 */ /* 0x000fe2000001000a */
[----:B------:R-:W-:Y:S01]  /*4b60*/  F2FP.F16.F32.PACK_AB R16, R26, R31 ;  /* 0x0000001f1a10723e */ /* 0x000fe200000000ff */
[----:B------:R-:W-:Y:S01]  /*4b70*/  FADD R5, R5, -1 ;  /* 0xbf80000005057421 */ /* 0x000fe20000000000 */
[----:B------:R-:W-:Y:S01]  /*4b80*/  FSEL R9, RZ, -23, P1 ;  /* 0xc1b80000ff097808 */ /* 0x000fe20000800000 */
[C---:B------:R-:W-:Y:S01]  /*4b90*/  FFMA.FTZ R10, R11.reuse, R10, -0.17900948226451873779 ;  /* 0xbe374e430b0a7423 */ /* 0x040fe2000001000a */
[----:B------:R-:W-:Y:S01]  /*4ba0*/  F2FP.F16.F32.PACK_AB R33, R18, R23 ;  /* 0x000000171221723e */ /* 0x000fe200000000ff */
[----:B------:R0:W-:Y:S01]  /*4bb0*/  STS.64 [R34+UR6+0x1180], R16 ;  /* 0x0011801022007988 */ /* 0x0001e20008000a06 */
[----:B------:R-:W-:Y:S02]  /*4bc0*/  IMAD R23, R74, 0x4, R25 ;  /* 0x000000044a177824 */ /* 0x000fe400078e0219 */
[C---:B------:R-:W-:Y:S01]  /*4bd0*/  FFMA.FTZ R10, R11.reuse, R10, 0.20512372255325317383 ;  /* 0x3e520bf40b0a7423 */ /* 0x040fe2000001000a */
[----:B------:R-:W-:Y:S01]  /*4be0*/  FFMA.FTZ R14, R14, 1.1920928955078125e-07, R9 ;  /* 0x340000000e0e7823 */ /* 0x000fe20000010009 */
[----:B------:R-:W-:Y:S01]  /*4bf0*/  FFMA.FTZ R9, R8, R48, -0.16845393180847167969 ;  /* 0xbe2c7f3008097423 */ /* 0x000fe20000010030 */
[----:B------:R-:W-:Y:S01]  /*4c00*/  IADD3 R15, PT, PT, R6, -R15, RZ ;  /* 0x8000000f060f7210 */ /* 0x000fe20007ffe0ff */
[----:B------:R-:W-:Y:S01]  /*4c10*/  FFMA.FTZ R10, R11, R10, -0.24046532809734344482 ;  /* 0xbe763c8b0b0a7423 */ /* 0x000fe2000001000a */
[----:B------:R-:W-:Y:S01]  /*4c20*/  F2FP.F16.F32.PACK_AB R32, R27, R30 ;  /* 0x0000001e1b20723e */ /* 0x000fe200000000ff */
[----:B------:R-:W-:Y:S01]  /*4c30*/  FFMA.FTZ R9, R8, R9, 0.1716887056827545166 ;  /* 0x3e2fcf2a08097423 */ /* 0x000fe20000010009 */
[----:B------:R-:W-:Y:S01]  /*4c40*/  LEA R27, R74, R23, 0x2 ;  /* 0x000000174a1b7211 */ /* 0x000fe200078e10ff */
[----:B------:R-:W-:Y:S01]  /*4c50*/  FFMA.FTZ R10, R11, R10, 0.28857114911079406738 ;  /* 0x3e93bf990b0a7423 */ /* 0x000fe2000001000a */
[----:B------:R-:W-:Y:S01]  /*4c60*/  FADD R15, R15, -1 ;  /* 0xbf8000000f0f7421 */ /* 0x000fe20000000000 */
[----:B0-----:R-:W-:Y:S01]  /*4c70*/  FFMA.FTZ R16, R5, R48, -0.16845393180847167969 ;  /* 0xbe2c7f3005107423 */ /* 0x001fe20000010030 */
[----:B------:R-:W-:Y:S01]  /*4c80*/  FFMA.FTZ R9, R8, R9, -0.17900948226451873779 ;  /* 0xbe374e4308097423 */ /* 0x000fe20000010009 */
[----:B------:R-:W-:Y:S01]  /*4c90*/  FFMA.FTZ R10, R11, R10, -0.36067417263984680176 ;  /* 0xbeb8aa490b0a7423 */ /* 0x000fe2000001000a */
[----:B------:R-:W-:-:S02]  /*4ca0*/  IMAD R28, R74, 0x4, R27 ;  /* 0x000000044a1c7824 */ /* 0x000fc400078e021b */
[----:B------:R-:W-:Y:S01]  /*4cb0*/  FFMA.FTZ R16, R5, R16, 0.1716887056827545166 ;  /* 0x3e2fcf2a05107423 */ /* 0x000fe20000010010 */
[C---:B------:R-:W-:Y:S01]  /*4cc0*/  FFMA.FTZ R9, R8.reuse, R9, 0.20512372255325317383 ;  /* 0x3e520bf408097423 */ /* 0x040fe20000010009 */
[----:B------:R-:W-:Y:S01]  /*4cd0*/  FFMA.FTZ R18, R15, R48, -0.16845393180847167969 ;  /* 0xbe2c7f300f127423 */ /* 0x000fe20000010030 */
[----:B------:R-:W-:Y:S01]  /*4ce0*/  FFMA.FTZ R10, R11, R10, 0.48089820146560668945 ;  /* 0x3ef6384a0b0a7423 */ /* 0x000fe2000001000a */
[----:B------:R-:W-:Y:S01]  /*4cf0*/  FFMA.FTZ R16, R5, R16, -0.17900948226451873779 ;  /* 0xbe374e4305107423 */ /* 0x000fe20000010010 */
[----:B------:R-:W-:Y:S01]  /*4d00*/  FFMA.FTZ R9, R8, R9, -0.24046532809734344482 ;  /* 0xbe763c8b08097423 */ /* 0x000fe20000010009 */
[----:B------:R-:W-:Y:S02]  /*4d10*/  IMAD R29, R74, 0x4, R28 ;  /* 0x000000044a1d7824 */ /* 0x000fe400078e021c */
[----:B------:R-:W-:Y:S01]  /*4d20*/  FFMA.FTZ R18, R15, R18, 0.1716887056827545166 ;  /* 0x3e2fcf2a0f127423 */ /* 0x000fe20000010012 */
[----:B------:R-:W-:Y:S01]  /*4d30*/  FFMA.FTZ R16, R5, R16, 0.20512372255325317383 ;  /* 0x3e520bf405107423 */ /* 0x000fe20000010010 */
[----:B------:R-:W-:Y:S01]  /*4d40*/  FFMA.FTZ R10, R11, R10, -0.72134751081466674805 ;  /* 0xbf38aa3b0b0a7423 */ /* 0x000fe2000001000a */
[----:B------:R-:W-:Y:S01]  /*4d50*/  FFMA.FTZ R9, R8, R9, 0.28857114911079406738 ;  /* 0x3e93bf9908097423 */ /* 0x000fe20000010009 */
[----:B------:R-:W-:-:S02]  /*4d60*/  IMAD R31, R74, 0x4, R29 ;  /* 0x000000044a1f7824 */ /* 0x000fc400078e021d */
[----:B------:R-:W-:Y:S01]  /*4d70*/  FFMA.FTZ R16, R5, R16, -0.24046532809734344482 ;  /* 0xbe763c8b05107423 */ /* 0x000fe20000010010 */
[----:B------:R-:W-:Y:S01]  /*4d80*/  FFMA.FTZ R18, R15, R18, -0.17900948226451873779 ;  /* 0xbe374e430f127423 */ /* 0x000fe20000010012 */
[----:B------:R-:W-:Y:S01]  /*4d90*/  FMUL R10, R11, R10 ;  /* 0x0000000a0b0a7220 */ /* 0x000fe20000400000 */
[C---:B------:R-:W-:Y:S01]  /*4da0*/  FFMA.FTZ R9, R8.reuse, R9, -0.36067417263984680176 ;  /* 0xbeb8aa4908097423 */ /* 0x040fe20000010009 */
[----:B------:R-:W-:Y:S01]  /*4db0*/  FFMA.FTZ R16, R5, R16, 0.28857114911079406738 ;  /* 0x3e93bf9905107423 */ /* 0x000fe20000010010 */
[----:B------:R0:W-:Y:S01]  /*4dc0*/  STS.64 [R34+UR6+0x1080], R32 ;  /* 0x0010802022007988 */ /* 0x0001e20008000a06 */
[----:B------:R-:W-:Y:S01]  /*4dd0*/  FFMA.FTZ R18, R15, R18, 0.20512372255325317383 ;  /* 0x3e520bf40f127423 */ /* 0x000fe20000010012 */
[----:B------:R-:W-:Y:S01]  /*4de0*/  FMUL R10, R11, R10 ;  /* 0x0000000a0b0a7220 */ /* 0x000fe20000400000 */
[----:B------:R-:W-:Y:S01]  /*4df0*/  FFMA.FTZ R16, R5, R16, -0.36067417263984680176 ;  /* 0xbeb8aa4905107423 */ /* 0x000fe20000010010 */
[----:B------:R-:W-:Y:S01]  /*4e00*/  F2FP.F16.F32.PACK_AB R37, R35, R38 ;  /* 0x000000262325723e */ /* 0x000fe200000000ff */
[----:B------:R-:W-:Y:S01]  /*4e10*/  FFMA.FTZ R9, R8, R9, 0.48089820146560668945 ;  /* 0x3ef6384a08097423 */ /* 0x000fe20000010009 */
[----:B------:R-:W-:Y:S01]  /*4e20*/  F2FP.F16.F32.PACK_AB R36, R43, R46 ;  /* 0x0000002e2b24723e */ /* 0x000fe200000000ff */
[----:B------:R-:W-:Y:S01]  /*4e30*/  FFMA.FTZ R16, R5, R16, 0.48089820146560668945 ;  /* 0x3ef6384a05107423 */ /* 0x000fe20000010010 */
[----:B------:R-:W-:Y:S01]  /*4e40*/  FFMA.FTZ R18, R15, R18, -0.24046532809734344482 ;  /* 0xbe763c8b0f127423 */ /* 0x000fe20000010012 */
[----:B------:R-:W-:Y:S01]  /*4e50*/  FFMA.FTZ R11, R11, 1.4426950216293334961, R10 ;  /* 0x3fb8aa3b0b0b7823 */ /* 0x000fe2000001000a */
[----:B------:R-:W-:Y:S01]  /*4e60*/  F2FP.F16.F32.PACK_AB R38, R42, R47 ;  /* 0x0000002f2a26723e */ /* 0x000fe200000000ff */
[C---:B------:R-:W-:Y:S01]  /*4e70*/  FFMA.FTZ R16, R5.reuse, R16, -0.72134751081466674805 ;  /* 0xbf38aa3b05107423 */ /* 0x040fe20000010010 */
[----:B0-----:R-:W-:Y:S01]  /*4e80*/  IMAD R33, R74, 0x4, R31 ;  /* 0x000000044a217824 */ /* 0x001fe200078e021f */
[----:B------:R0:W-:Y:S01]  /*4e90*/  STS.64 [R34+UR6+0x1000], R36 ;  /* 0x0010002422007988 */ /* 0x0001e20008000a06 */
[----:B------:R-:W-:Y:S01]  /*4ea0*/  FFMA.FTZ R9, R8, R9, -0.72134751081466674805 ;  /* 0xbf38aa3b08097423 */ /* 0x000fe20000010009 */
[----:B------:R-:W-:Y:S01]  /*4eb0*/  FMUL R16, R5, R16 ;  /* 0x0000001005107220 */ /* 0x000fe20000400000 */
[----:B------:R-:W-:Y:S01]  /*4ec0*/  IMAD R35, R74, 0x4, R33 ;  /* 0x000000044a237824 */ /* 0x000fe200078e0221 */
[----:B------:R-:W-:Y:S01]  /*4ed0*/  ISETP.GE.U32.AND P0, PT, R52, 0x7f800000, PT ;  /* 0x7f8000003400780c */ /* 0x000fe20003f06070 */
[----:B------:R-:W-:Y:S01]  /*4ee0*/  FFMA.FTZ R18, R15, R18, 0.28857114911079406738 ;  /* 0x3e93bf990f127423 */ /* 0x000fe20000010012 */
[----:B------:R-:W-:Y:S01]  /*4ef0*/  FADD R70, R12, R11 ;  /* 0x0000000b0c467221 */ /* 0x000fe20000000000 */
[----:B------:R-:W-:Y:S01]  /*4f00*/  ISETP.GE.U32.AND P6, PT, R54, 0x7f800000, PT ;  /* 0x7f8000003600780c */ /* 0x000fe20003fc6070 */
[----:B------:R-:W1:Y:S01]  /*4f10*/  LDC.64 R10, c[0x0][0x398] ;  /* 0x0000e600ff0a7b82 */ /* 0x000e620000000a00 */
[----:B------:R2:W-:Y:S01]  /*4f20*/  STS.64 [R34+UR6+0x1100], R38 ;  /* 0x0011002622007988 */ /* 0x0005e20008000a06 */
[----:B------:R-:W-:Y:S01]  /*4f30*/  FMUL R9, R8, R9 ;  /* 0x0000000908097220 */ /* 0x000fe20000400000 */
[----:B------:R-:W-:Y:S01]  /*4f40*/  FMUL R16, R5, R16 ;  /* 0x0000001005107220 */ /* 0x000fe20000400000 */
[----:B0-----:R-:W-:-:S02]  /*4f50*/  IMAD R37, R74, 0x4, R35 ;  /* 0x000000044a257824 */ /* 0x001fc400078e0223 */
[----:B------:R-:W-:Y:S01]  /*4f60*/  FFMA.FTZ R18, R15, R18, -0.36067417263984680176 ;  /* 0xbeb8aa490f127423 */ /* 0x000fe20000010012 */
[C---:B------:R-:W-:Y:S01]  /*4f70*/  FMUL R9, R8.reuse, R9 ;  /* 0x0000000908097220 */ /* 0x040fe20000400000 */
[----:B------:R-:W-:Y:S01]  /*4f80*/  FFMA.FTZ R5, R5, 1.4426950216293334961, R16 ;  /* 0x3fb8aa3b05057823 */ /* 0x000fe20000010010 */
[----:B------:R-:W-:Y:S01]  /*4f90*/  ISETP.GE.U32.AND P3, PT, R67, 0x7f800000, PT ;  /* 0x7f8000004300780c */ /* 0x000fe20003f66070 */
[C---:B------:R-:W-:Y:S01]  /*4fa0*/  FFMA.FTZ R18, R15.reuse, R18, 0.48089820146560668945 ;  /* 0x3ef6384a0f127423 */ /* 0x040fe20000010012 */
[----:B------:R-:W-:Y:S01]  /*4fb0*/  FFMA.FTZ R8, R8, 1.4426950216293334961, R9 ;  /* 0x3fb8aa3b08087823 */ /* 0x000fe20000010009 */
[----:B------:R-:W-:Y:S01]  /*4fc0*/  FADD R71, R14, R5 ;  /* 0x000000050e477221 */ /* 0x000fe20000000000 */
[----:B------:R-:W-:Y:S02]  /*4fd0*/  @P0 IMAD.MOV.U32 R5, RZ, RZ, 0x7f800000 ;  /* 0x7f800000ff050424 */ /* 0x000fe400078e00ff */
[----:B------:R-:W-:Y:S01]  /*4fe0*/  FFMA.FTZ R18, R15, R18, -0.72134751081466674805 ;  /* 0xbf38aa3b0f127423 */ /* 0x000fe20000010012 */
[----:B--2---:R-:W-:-:S02]  /*4ff0*/  IMAD R39, R74, 0x4, R37 ;  /* 0x000000044a277824 */ /* 0x004fc400078e0225 */
[----:B------:R-:W-:Y:S01]  /*5000*/  FADD R7, R7, R8 ;  /* 0x0000000807077221 */ /* 0x000fe20000000000 */
[----:B------:R-:W-:Y:S01]  /*5010*/  @P6 MOV R9, 0x7f800000 ;  /* 0x7f80000000096802 */ /* 0x000fe20000000f00 */
[C---:B------:R-:W-:Y:S01]  /*5020*/  FMUL R18, R15.reuse, R18 ;  /* 0x000000120f127220 */ /* 0x040fe20000400000 */
[----:B------:R-:W-:Y:S02]  /*5030*/  IMAD R41, R74, 0x4, R39 ;  /* 0x000000044a297824 */ /* 0x000fe400078e0227 */
[----:B------:R-:W-:Y:S01]  /*5040*/  @P0 FFMA.FTZ R7, R52, R5, +INF ;  /* 0x7f80000034070423 */ /* 0x000fe20000010005 */
[----:B------:R-:W-:Y:S01]  /*5050*/  ISETP.GE.U32.AND P4, PT, R6, 0x7f800000, PT ;  /* 0x7f8000000600780c */ /* 0x000fe20003f86070 */
[----:B------:R-:W-:Y:S01]  /*5060*/  BAR.SYNC.DEFER_BLOCKING 0x0 ;  /* 0x0000000000007b1d */ /* 0x000fe20000010000 */
[----:B------:R-:W-:Y:S01]  /*5070*/  IMAD R5, R2, UR5, RZ ;  /* 0x0000000502057c24 */ /* 0x000fe2000f8e02ff */
[----:B------:R-:W-:Y:S01]  /*5080*/  LEA R43, R74, R41, 0x2 ;  /* 0x000000294a2b7211 */ /* 0x000fe200078e10ff */
[----:B------:R-:W-:Y:S01]  /*5090*/  FMUL R18, R15, R18 ;  /* 0x000000120f127220 */ /* 0x000fe20000400000 */
[----:B------:R-:W-:Y:S01]  /*50a0*/  @P6 FFMA.FTZ R70, R54, R9, +INF ;  /* 0x7f80000036466423 */ /* 0x000fe20000010009 */
[----:B------:R-:W-:Y:S01]  /*50b0*/  @P3 IMAD.MOV.U32 R8, RZ, RZ, 0x7f800000 ;  /* 0x7f800000ff083424 */ /* 0x000fe200078e00ff */
[----:B------:R-:W-:Y:S01]  /*50c0*/  UIMAD.WIDE UR4, UR4, 0x2, URZ ;  /* 0x00000002040478a5 */ /* 0x000fe2000f8e02ff */
[----:B------:R-:W-:-:S02]  /*50d0*/  IMAD R45, R74, 0x4, R43 ;  /* 0x000000044a2d7824 */ /* 0x000fc400078e022b */
[----:B------:R-:W-:Y:S01]  /*50e0*/  FFMA.FTZ R18, R15, 1.4426950216293334961, R18 ;  /* 0x3fb8aa3b0f127823 */ /* 0x000fe20000010012 */
[----:B------:R-:W-:Y:S02]  /*50f0*/  IMAD.SHL.U32 R9, R5, 0x2, RZ ;  /* 0x0000000205097824 */ /* 0x000fe400078e00ff */
[----:B------:R-:W-:Y:S01]  /*5100*/  @P3 FFMA.FTZ R71, R67, R8, +INF ;  /* 0x7f80000043473423 */ /* 0x000fe20000010008 */
[C---:B------:R-:W-:Y:S02]  /*5110*/  IMAD R47, R74.reuse, 0x4, R45 ;  /* 0x000000044a2f7824 */ /* 0x040fe400078e022d */
[----:B------:R-:W-:Y:S01]  /*5120*/  FADD R72, R13, R18 ;  /* 0x000000120d487221 */ /* 0x000fe20000000000 */
[----:B------:R-:W-:Y:S01]  /*5130*/  IMAD.HI R8, R5, 0x2, RZ ;  /* 0x0000000205087827 */ /* 0x000fe200078e02ff */
[----:B-1----:R-:W-:Y:S02]  /*5140*/  IADD3 R68, P3, P6, R9, UR8, R10 ;  /* 0x0000000809447c10 */ /* 0x002fe4000fe7e00a */
[----:B------:R-:W-:Y:S01]  /*5150*/  @P4 MOV R13, 0x7f800000 ;  /* 0x7f800000000d4802 */ /* 0x000fe20000000f00 */
[----:B------:R-:W-:Y:S01]  /*5160*/  IMAD R49, R74, 0x4, R47 ;  /* 0x000000044a317824 */ /* 0x000fe200078e022f */
[----:B------:R-:W-:Y:S01]  /*5170*/  IADD3.X R92, PT, PT, R8, UR5, R11, P3, P6 ;  /* 0x00000005085c7c10 */ /* 0x000fe20009fec40b */
[----:B------:R-:W0:Y:S01]  /*5180*/  LDCU UR4, c[0x0][0x3ec] ;  /* 0x00007d80ff0477ac */ /* 0x000e220008000800 */
[-C--:B------:R-:W-:Y:S01]  /*5190*/  LEA R8, P6, R19, R68.reuse, 0x1 ;  /* 0x0000004413087211 */ /* 0x080fe200078c08ff */
[----:B------:R-:W-:Y:S01]  /*51a0*/  IMAD R51, R74, 0x4, R49 ;  /* 0x000000044a337824 */ /* 0x000fe200078e0231 */
[-C--:B------:R-:W-:Y:S01]  /*51b0*/  LEA R12, P3, R20, R68.reuse, 0x1 ;  /* 0x00000044140c7211 */ /* 0x080fe200078608ff */
[----:B------:R-:W-:Y:S01]  /*51c0*/  @P4 FFMA.FTZ R72, R6, R13, +INF ;  /* 0x7f80000006484423 */ /* 0x000fe2000001000d */
[----:B------:R-:W-:Y:S01]  /*51d0*/  LEA R10, P4, R21, R68, 0x1 ;  /* 0x00000044150a7211 */ /* 0x000fe200078808ff */
[----:B------:R-:W-:Y:S01]  /*51e0*/  IMAD R53, R74, 0x4, R51 ;  /* 0x000000044a357824 */ /* 0x000fe200078e0233 */
[----:B------:R-:W-:Y:S01]  /*51f0*/  LEA.HI.X.SX32 R9, R19, R92, 0x1, P6 ;  /* 0x0000005c13097211 */ /* 0x000fe200030f0eff */
[----:B------:R-:W1:Y:S01]  /*5200*/  LDS.64 R76, [R4+UR6] ;  /* 0x00000006044c7984 */ /* 0x000e620008000a00 */
[----:B------:R-:W-:-:S02]  /*5210*/  LOP3.LUT R62, R4, 0x8, RZ, 0x3c, !PT ;  /* 0x00000008043e7812 */ /* 0x000fc400078e3cff */
[----:B------:R-:W-:Y:S01]  /*5220*/  LEA R14, P6, R24, R68, 0x1 ;  /* 0x00000044180e7211 */ /* 0x000fe200078c08ff */
[----:B------:R-:W-:Y:S01]  /*5230*/  LDS.64 R78, [R4+UR6+0x200] ;  /* 0x00020006044e7984 */ /* 0x000fe20008000a00 */
[----:B------:R-:W-:Y:S02]  /*5240*/  LEA.HI.X.SX32 R13, R20, R92, 0x1, P3 ;  /* 0x0000005c140d7211 */ /* 0x000fe400018f0eff */
[----:B------:R-:W-:Y:S01]  /*5250*/  LEA R18, P3, R23, R68, 0x1 ;  /* 0x0000004417127211 */ /* 0x000fe200078608ff */
[----:B------:R-:W2:Y:S01]  /*5260*/  LDS.64 R84, [R62+UR6] ;  /* 0x000000063e547984 */ /* 0x000ea20008000a00 */
[C---:B------:R-:W-:Y:S01]  /*5270*/  LEA R55, R74.reuse, R53, 0x2 ;  /* 0x000000354a377211 */ /* 0x040fe200078e10ff */
[----:B0-----:R-:W-:Y:S01]  /*5280*/  UIMAD UR4, UR7, UR4, URZ ;  /* 0x00000004070472a4 */ /* 0x001fe2000f8e02ff */
[----:B------:R-:W-:Y:S01]  /*5290*/  LEA.HI.X.SX32 R11, R21, R92, 0x1, P4 ;  /* 0x0000005c150b7211 */ /* 0x000fe200020f0eff */
[----:B------:R-:W0:Y:S01]  /*52a0*/  LDS.64 R86, [R62+UR6+0x200] ;  /* 0x000200063e567984 */ /* 0x000e220008000a00 */
[----:B------:R-:W-:Y:S01]  /*52b0*/  LEA R16, P4, R25, R68, 0x1 ;  /* 0x0000004419107211 */ /* 0x000fe200078808ff */
[----:B------:R-:W-:Y:S01]  /*52c0*/  IMAD R57, R74, 0x4, R55 ;  /* 0x000000044a397824 */ /* 0x000fe200078e0237 */
[----:B------:R-:W-:Y:S01]  /*52d0*/  LEA.HI.X.SX32 R15, R24, R92, 0x1, P6 ;  /* 0x0000005c180f7211 */ /* 0x000fe200030f0eff */
[----:B------:R-:W3:Y:S01]  /*52e0*/  LDS.64 R80, [R4+UR6+0x400] ;  /* 0x0004000604507984 */ /* 0x000ee20008000a00 */
[----:B------:R-:W-:Y:S01]  /*52f0*/  LEA R20, P6, R27, R68, 0x1 ;  /* 0x000000441b147211 */ /* 0x000fe200078c08ff */
[C---:B------:R-:W-:Y:S01]  /*5300*/  IMAD R59, R74.reuse, 0x4, R57 ;  /* 0x000000044a3b7824 */ /* 0x040fe200078e0239 */
[----:B------:R-:W-:Y:S01]  /*5310*/  LEA.HI.X.SX32 R19, R23, R92, 0x1, P3 ;  /* 0x0000005c17137211 */ /* 0x000fe200018f0eff */
[----:B------:R-:W4:Y:S01]  /*5320*/  LDS.64 R88, [R62+UR6+0x400] ;  /* 0x000400063e587984 */ /* 0x000f220008000a00 */
[----:B------:R-:W-:Y:S01]  /*5330*/  LEA R24, P3, R29, R68, 0x1 ;  /* 0x000000441d187211 */ /* 0x000fe200078608ff */
[----:B------:R-:W-:Y:S01]  /*5340*/  IMAD R60, R74, 0x4, R59 ;  /* 0x000000044a3c7824 */ /* 0x000fe200078e023b */
[----:B------:R-:W-:Y:S01]  /*5350*/  LEA.HI.X.SX32 R17, R25, R92, 0x1, P4 ;  /* 0x0000005c19117211 */ /* 0x000fe200020f0eff */
[----:B------:R-:W5:Y:S01]  /*5360*/  LDS.64 R82, [R4+UR6+0x600] ;  /* 0x0006000604527984 */ /* 0x000f620008000a00 */
[----:B------:R-:W-:Y:S01]  /*5370*/  LEA R22, P4, R28, R68, 0x1 ;  /* 0x000000441c167211 */ /* 0x000fe200078808ff */
[C---:B------:R-:W-:Y:S01]  /*5380*/  IMAD R61, R74.reuse, 0x4, R60 ;  /* 0x000000044a3d7824 */ /* 0x040fe200078e023c */
[----:B------:R-:W-:Y:S01]  /*5390*/  LEA.HI.X.SX32 R21, R27, R92, 0x1, P6 ;  /* 0x0000005c1b157211 */ /* 0x000fe200030f0eff */
[----:B------:R-:W5:Y:S01]  /*53a0*/  LDS.64 R90, [R62+UR6+0x600] ;  /* 0x000600063e5a7984 */ /* 0x000f620008000a00 */
[----:B------:R-:W-:Y:S01]  /*53b0*/  LEA R26, P6, R31, R68, 0x1 ;  /* 0x000000441f1a7211 */ /* 0x000fe200078c08ff */
[C---:B------:R-:W-:Y:S01]  /*53c0*/  IMAD R63, R74.reuse, 0x4, R61 ;  /* 0x000000044a3f7824 */ /* 0x040fe200078e023d */
[----:B------:R-:W-:Y:S01]  /*53d0*/  LEA.HI.X.SX32 R25, R29, R92, 0x1, P3 ;  /* 0x0000005c1d197211 */ /* 0x000fe200018f0eff */
[----:B------:R-:W-:Y:S01]  /*53e0*/  USHF.L.U32 UR7, UR4, 0x2, URZ ;  /* 0x0000000204077899 */ /* 0x000fe200080006ff */
[----:B------:R-:W-:Y:S01]  /*53f0*/  LEA R30, P3, R35, R68, 0x1 ;  /* 0x00000044231e7211 */ /* 0x000fe200078608ff */
[----:B------:R-:W-:Y:S01]  /*5400*/  IMAD R65, R74, 0x4, R63 ;  /* 0x000000044a417824 */ /* 0x000fe200078e023f */
[----:B------:R-:W-:Y:S01]  /*5410*/  LEA.HI.X.SX32 R23, R28, R92, 0x1, P4 ;  /* 0x0000005c1c177211 */ /* 0x000fe200020f0eff */
[----:B------:R-:W-:Y:S01]  /*5420*/  UIMAD.WIDE UR4, UR4, 0x4, URZ ;  /* 0x00000004040478a5 */ /* 0x000fe2000f8e02ff */
[----:B------:R-:W-:-:S02]  /*5430*/  LEA R28, P4, R33, R68, 0x1 ;  /* 0x00000044211c7211 */ /* 0x000fc400078808ff */
[----:B------:R-:W-:Y:S01]  /*5440*/  LEA.HI.X.SX32 R27, R31, R92, 0x1, P6 ;  /* 0x0000005c1f1b7211 */ /* 0x000fe200030f0eff */
[----:B-1----:R-:W-:Y:S01]  /*5450*/  STG.E.U16 desc[UR10][R8.64], R76 ;  /* 0x0000004c08007986 */ /* 0x002fe2000c10150a */
[----:B------:R-:W-:Y:S02]  /*5460*/  LEA R32, P6, R37, R68, 0x1 ;  /* 0x0000004425207211 */ /* 0x000fe400078c08ff */
[----:B------:R-:W-:Y:S02]  /*5470*/  LEA.HI.X.SX32 R31, R35, R92, 0x1, P3 ;  /* 0x0000005c231f7211 */ /* 0x000fe400018f0eff */
[----:B------:R-:W-:Y:S02]  /*5480*/  LEA R36, P3, R41, R68, 0x1 ;  /* 0x0000004429247211 */ /* 0x000fe400078608ff */
[----:B------:R-:W-:Y:S01]  /*5490*/  LEA.HI.X.SX32 R29, R33, R92, 0x1, P4 ;  /* 0x0000005c211d7211 */ /* 0x000fe200020f0eff */
[----:B--2---:R-:W-:Y:S01]  /*54a0*/  STG.E.U16 desc[UR10][R10.64], R84 ;  /* 0x000000540a007986 */ /* 0x004fe2000c10150a */
[----:B------:R-:W-:-:S02]  /*54b0*/  LEA R34, P4, R39, R68, 0x1 ;  /* 0x0000004427227211 */ /* 0x000fc400078808ff */
[----:B------:R-:W-:Y:S01]  /*54c0*/  LEA.HI.X.SX32 R33, R37, R92, 0x1, P6 ;  /* 0x0000005c25217211 */ /* 0x000fe200030f0eff */
[----:B------:R1:W-:Y:S01]  /*54d0*/  STG.E.U16 desc[UR10][R12.64], R78 ;  /* 0x0000004e0c007986 */ /* 0x0003e2000c10150a */
[----:B------:R-:W-:Y:S02]  /*54e0*/  LEA R38, P6, R43, R68, 0x1 ;  /* 0x000000442b267211 */ /* 0x000fe400078c08ff */
[----:B------:R-:W-:Y:S01]  /*54f0*/  LEA.HI.X.SX32 R37, R41, R92, 0x1, P3 ;  /* 0x0000005c29257211 */ /* 0x000fe200018f0eff */
[----:B0-----:R0:W-:Y:S01]  /*5500*/  STG.E.U16 desc[UR10][R14.64], R86 ;  /* 0x000000560e007986 */ /* 0x0011e2000c10150a */
[----:B------:R-:W-:Y:S02]  /*5510*/  LEA R42, P3, R47, R68, 0x1 ;  /* 0x000000442f2a7211 */ /* 0x000fe400078608ff */
[----:B------:R-:W-:Y:S01]  /*5520*/  LEA.HI.X.SX32 R35, R39, R92, 0x1, P4 ;  /* 0x0000005c27237211 */ /* 0x000fe200020f0eff */
[----:B---3--:R2:W-:Y:S01]  /*5530*/  STG.E.U16 desc[UR10][R16.64], R80 ;  /* 0x0000005010007986 */ /* 0x0085e2000c10150a */
[----:B------:R-:W-:-:S02]  /*5540*/  LEA R40, P4, R45, R68, 0x1 ;  /* 0x000000442d287211 */ /* 0x000fc400078808ff */
[----:B------:R-:W-:Y:S01]  /*5550*/  LEA.HI.X.SX32 R39, R43, R92, 0x1, P6 ;  /* 0x0000005c2b277211 */ /* 0x000fe200030f0eff */
[----:B----4-:R3:W-:Y:S01]  /*5560*/  STG.E.U16 desc[UR10][R18.64], R88 ;  /* 0x0000005812007986 */ /* 0x0107e2000c10150a */
[----:B------:R-:W-:Y:S02]  /*5570*/  LEA R44, P6, R49, R68, 0x1 ;  /* 0x00000044312c7211 */ /* 0x000fe400078c08ff */
[----:B------:R-:W-:Y:S01]  /*5580*/  LEA.HI.X.SX32 R43, R47, R92, 0x1, P3 ;  /* 0x0000005c2f2b7211 */ /* 0x000fe200018f0eff */
[----:B-----5:R-:W-:Y:S01]  /*5590*/  STG.E.U16 desc[UR10][R20.64], R82 ;  /* 0x0000005214007986 */ /* 0x020fe2000c10150a */
[----:B------:R-:W-:Y:S02]  /*55a0*/  LEA R48, P3, R53, R68, 0x1 ;  /* 0x0000004435307211 */ /* 0x000fe400078608ff */
[----:B------:R-:W-:Y:S01]  /*55b0*/  LEA.HI.X.SX32 R41, R45, R92, 0x1, P4 ;  /* 0x0000005c2d297211 */ /* 0x000fe200020f0eff */
[----:B------:R-:W-:Y:S01]  /*55c0*/  STG.E.U16 desc[UR10][R22.64], R90 ;  /* 0x0000005a16007986 */ /* 0x000fe2000c10150a */
[----:B------:R-:W-:-:S02]  /*55d0*/  LEA R46, P4, R51, R68, 0x1 ;  /* 0x00000044332e7211 */ /* 0x000fc400078808ff */
[----:B------:R-:W-:Y:S02]  /*55e0*/  LEA.HI.X.SX32 R45, R49, R92, 0x1, P6 ;  /* 0x0000005c312d7211 */ /* 0x000fe400030f0eff */
[----:B------:R-:W-:Y:S02]  /*55f0*/  FSETP.NEU.AND P1, PT, R54, RZ, PT ;  /* 0x000000ff3600720b */ /* 0x000fe40003f2d000 */
[----:B------:R-:W-:Y:S02]  /*5600*/  LEA R50, P6, R55, R68, 0x1 ;  /* 0x0000004437327211 */ /* 0x000fe400078c08ff */
[----:B------:R-:W-:Y:S02]  /*5610*/  LEA.HI.X.SX32 R49, R53, R92, 0x1, P3 ;  /* 0x0000005c35317211 */ /* 0x000fe400018f0eff */
[----:B------:R-:W-:Y:S01]  /*5620*/  FSETP.NEU.AND P0, PT, R67, RZ, PT ;  /* 0x000000ff4300720b */ /* 0x000fe20003f0d000 */
[----:B------:R-:W-:Y:S01]  /*5630*/  IMAD R67, R74, 0x4, R65 ;  /* 0x000000044a437824 */ /* 0x000fe200078e0241 */
[----:B------:R-:W-:-:S02]  /*5640*/  LEA R54, P3, R59, R68, 0x1 ;  /* 0x000000443b367211 */ /* 0x000fc400078608ff */
[----:B------:R-:W-:Y:S01]  /*5650*/  FSETP.NEU.AND P2, PT, R52, RZ, PT ;  /* 0x000000ff3400720b */ /* 0x000fe20003f4d000 */
[C---:B------:R-:W-:Y:S01]  /*5660*/  IMAD R69, R74.reuse, 0x4, R67 ;  /* 0x000000044a457824 */ /* 0x040fe200078e0243 */
[----:B------:R-:W-:Y:S02]  /*5670*/  LEA.HI.X.SX32 R47, R51, R92, 0x1, P4 ;  /* 0x0000005c332f7211 */ /* 0x000fe400020f0eff */
[----:B------:R-:W-:Y:S01]  /*5680*/  LEA R52, P4, R57, R68, 0x1 ;  /* 0x0000004439347211 */ /* 0x000fe200078808ff */
[----:B------:R-:W-:Y:S01]  /*5690*/  IMAD R73, R74, 0x4, R69 ;  /* 0x000000044a497824 */ /* 0x000fe200078e0245 */
[----:B------:R-:W-:Y:S02]  /*56a0*/  LEA.HI.X.SX32 R51, R55, R92, 0x1, P6 ;  /* 0x0000005c37337211 */ /* 0x000fe400030f0eff */
[----:B------:R-:W-:Y:S01]  /*56b0*/  LEA R56, P6, R60, R68, 0x1 ;  /* 0x000000443c387211 */ /* 0x000fe200078c08ff */
[----:B------:R-:W-:Y:S01]  /*56c0*/  IMAD R74, R74, 0x4, R73 ;  /* 0x000000044a4a7824 */ /* 0x000fe200078e0249 */
[----:B------:R-:W-:-:S02]  /*56d0*/  LEA.HI.X.SX32 R55, R59, R92, 0x1, P3 ;  /* 0x0000005c3b377211 */ /* 0x000fc400018f0eff */
[----:B------:R-:W-:Y:S02]  /*56e0*/  LEA R4, P3, R63, R68, 0x1 ;  /* 0x000000443f047211 */ /* 0x000fe400078608ff */
[----:B------:R-:W-:Y:S02]  /*56f0*/  LEA.HI.X.SX32 R53, R57, R92, 0x1, P4 ;  /* 0x0000005c39357211 */ /* 0x000fe400020f0eff */
[----:B------:R-:W-:Y:S02]  /*5700*/  LEA R58, P4, R61, R68, 0x1 ;  /* 0x000000443d3a7211 */ /* 0x000fe400078808ff */
[----:B------:R-:W-:Y:S02]  /*5710*/  LEA.HI.X.SX32 R57, R60, R92, 0x1, P6 ;  /* 0x0000005c3c397211 */ /* 0x000fe400030f0eff */
[----:B------:R-:W-:Y:S02]  /*5720*/  LEA R60, P6, R65, R68, 0x1 ;  /* 0x00000044413c7211 */ /* 0x000fe400078c08ff */
[----:B------:R-:W-:-:S02]  /*5730*/  LEA.HI.X.SX32 R5, R63, R92, 0x1, P3 ;  /* 0x0000005c3f057211 */ /* 0x000fc400018f0eff */
[----:B------:R-:W-:Y:S02]  /*5740*/  LEA R64, P3, R69, R68, 0x1 ;  /* 0x0000004445407211 */ /* 0x000fe400078608ff */
[-C--:B------:R-:W-:Y:S02]  /*5750*/  LEA.HI.X.SX32 R59, R61, R92.reuse, 0x1, P4 ;  /* 0x0000005c3d3b7211 */ /* 0x080fe400020f0eff */
[-C--:B------:R-:W-:Y:S02]  /*5760*/  LEA.HI.X.SX32 R61, R65, R92.reuse, 0x1, P6 ;  /* 0x0000005c413d7211 */ /* 0x080fe400030f0eff */
[----:B------:R-:W-:Y:S02]  /*5770*/  LEA.HI.X.SX32 R65, R69, R92, 0x1, P3 ;  /* 0x0000005c45417211 */ /* 0x000fe400018f0eff */
[----:B------:R-:W-:Y:S02]  /*5780*/  FSETP.NEU.AND P3, PT, R6, RZ, PT ;  /* 0x000000ff0600720b */ /* 0x000fe40003f6d000 */
[----:B------:R-:W-:-:S02]  /*5790*/  PRMT R6, R76, 0x7632, R6 ;  /* 0x000076324c067816 */ /* 0x000fc40000000006 */
[----:B-1----:R-:W-:Y:S02]  /*57a0*/  PRMT R13, R84, 0x7632, R13 ;  /* 0x00007632540d7816 */ /* 0x002fe4000000000d */
[----:B------:R-:W-:Y:S01]  /*57b0*/  PRMT R8, R78, 0x7632, R8 ;  /* 0x000076324e087816 */ /* 0x000fe20000000008 */
[----:B------:R-:W-:Y:S01]  /*57c0*/  STG.E.U16 desc[UR10][R24.64], R6 ;  /* 0x0000000618007986 */ /* 0x000fe2000c10150a */
[----:B0-----:R-:W-:Y:S02]  /*57d0*/  PRMT R15, R86, 0x7632, R15 ;  /* 0x00007632560f7816 */ /* 0x001fe4000000000f */
[----:B--2---:R-:W-:Y:S01]  /*57e0*/  PRMT R16, R80, 0x7632, R16 ;  /* 0x0000763250107816 */ /* 0x004fe20000000010 */
[----:B------:R0:W-:Y:S01]  /*57f0*/  STG.E.U16 desc[UR10][R26.64], R13 ;  /* 0x0000000d1a007986 */ /* 0x0001e2000c10150a */
[----:B------:R-:W-:Y:S02]  /*5800*/  PRMT R17, R88, 0x7632, R17 ;  /* 0x0000763258117816 */ /* 0x000fe40000000011 */
[----:B---3--:R-:W-:Y:S01]  /*5810*/  PRMT R18, R82, 0x7632, R18 ;  /* 0x0000763252127816 */ /* 0x008fe20000000012 */
[----:B------:R1:W-:Y:S01]  /*5820*/  STG.E.U16 desc[UR10][R28.64], R8 ;  /* 0x000000081c007986 */ /* 0x0003e2000c10150a */
[----:B------:R-:W-:-:S02]  /*5830*/  PRMT R19, R90, 0x7632, R19 ;  /* 0x000076325a137816 */ /* 0x000fc40000000013 */
[-C--:B------:R-:W-:Y:S01]  /*5840*/  LEA R62, P4, R67, R68.reuse, 0x1 ;  /* 0x00000044433e7211 */ /* 0x080fe200078808ff */
[----:B------:R2:W-:Y:S01]  /*5850*/  STG.E.U16 desc[UR10][R30.64], R15 ;  /* 0x0000000f1e007986 */ /* 0x0005e2000c10150a */
[----:B------:R-:W-:Y:S02]  /*5860*/  PRMT R9, R77, 0x7632, R9 ;  /* 0x000076324d097816 */ /* 0x000fe40000000009 */
[----:B------:R-:W-:Y:S01]  /*5870*/  LEA R66, P6, R73, R68, 0x1 ;  /* 0x0000004449427211 */ /* 0x000fe200078c08ff */
[----:B------:R3:W-:Y:S01]  /*5880*/  STG.E.U16 desc[UR10][R32.64], R16 ;  /* 0x0000001020007986 */ /* 0x0007e2000c10150a */
[----:B------:R-:W-:Y:S01]  /*5890*/  LEA.HI.X.SX32 R63, R67, R92, 0x1, P4 ;  /* 0x0000005c433f7211 */ /* 0x000fe200020f0eff */
[----:B0-----:R-:W0:Y:S01]  /*58a0*/  LDC.64 R12, c[0x0][0x3a0] ;  /* 0x0000e800ff0c7b82 */ /* 0x001e220000000a00 */
[----:B------:R-:W-:Y:S01]  /*58b0*/  PRMT R10, R79, 0x7632, R10 ;  /* 0x000076324f0a7816 */ /* 0x000fe2000000000a */
[----:B------:R4:W-:Y:S01]  /*58c0*/  STG.E.U16 desc[UR10][R34.64], R17 ;  /* 0x0000001122007986 */ /* 0x0009e2000c10150a */
[----:B-1----:R-:W-:-:S02]  /*58d0*/  PRMT R29, R85, 0x7632, R29 ;  /* 0x00007632551d7816 */ /* 0x002fc4000000001d */
[----:B------:R-:W-:Y:S01]  /*58e0*/  LEA R68, P4, R74, R68, 0x1 ;  /* 0x000000444a447211 */ /* 0x000fe200078808ff */
[----:B------:R-:W-:Y:S01]  /*58f0*/  STG.E.U16 desc[UR10][R36.64], R18 ;  /* 0x0000001224007986 */ /* 0x000fe2000c10150a */
[----:B--2---:R-:W-:Y:S02]  /*5900*/  PRMT R30, R87, 0x7632, R30 ;  /* 0x00007632571e7816 */ /* 0x004fe4000000001e */
[----:B------:R-:W-:Y:S01]  /*5910*/  PRMT R31, R81, 0x7632, R31 ;  /* 0x00007632511f7816 */ /* 0x000fe2000000001f */
[----:B------:R-:W-:Y:S01]  /*5920*/  STG.E.U16 desc[UR10][R38.64], R19 ;  /* 0x0000001326007986 */ /* 0x000fe2000c10150a */
[----:B---3--:R-:W-:Y:S02]  /*5930*/  PRMT R32, R89, 0x7632, R32 ;  /* 0x0000763259207816 */ /* 0x008fe40000000020 */
[----:B------:R-:W-:Y:S01]  /*5940*/  LEA.HI.X.SX32 R67, R73, R92, 0x1, P6 ;  /* 0x0000005c49437211 */ /* 0x000fe200030f0eff */
[----:B------:R-:W-:Y:S01]  /*5950*/  STG.E.U16 desc[UR10][R40.64], R77 ;  /* 0x0000004d28007986 */ /* 0x000fe2000c10150a */
[----:B------:R-:W-:-:S02]  /*5960*/  PRMT R33, R83, 0x7632, R33 ;  /* 0x0000763253217816 */ /* 0x000fc40000000021 */
[----:B------:R-:W-:Y:S01]  /*5970*/  LEA.HI.X.SX32 R69, R74, R92, 0x1, P4 ;  /* 0x0000005c4a457211 */ /* 0x000fe200020f0eff */
[----:B------:R-:W-:Y:S01]  /*5980*/  STG.E.U16 desc[UR10][R42.64], R85 ;  /* 0x000000552a007986 */ /* 0x000fe2000c10150a */
[----:B----4-:R-:W-:Y:S02]  /*5990*/  PRMT R34, R91, 0x7632, R34 ;  /* 0x000076325b227816 */ /* 0x010fe40000000022 */
[----:B------:R-:W-:Y:S01]  /*59a0*/  FSEL R6, R7, -INF , P2 ;  /* 0xff80000007067808 */ /* 0x000fe20001000000 */
[----:B------:R-:W-:Y:S01]  /*59b0*/  STG.E.U16 desc[UR10][R44.64], R79 ;  /* 0x0000004f2c007986 */ /* 0x000fe2000c10150a */
[----:B------:R-:W-:Y:S02]  /*59c0*/  FSEL R7, R70, -INF , P1 ;  /* 0xff80000046077808 */ /* 0x000fe40000800000 */
[----:B------:R-:W-:Y:S01]  /*59d0*/  FSEL R71, R71, -INF , P0 ;  /* 0xff80000047477808 */ /* 0x000fe20000000000 */
[----:B------:R-:W-:Y:S01]  /*59e0*/  STG.E.U16 desc[UR10][R46.64], R87 ;  /* 0x000000572e007986 */ /* 0x000fe2000c10150a */
[----:B------:R-:W-:Y:S01]  /*59f0*/  FSEL R72, R72, -INF , P3 ;  /* 0xff80000048487808 */ /* 0x000fe20001800000 */
[----:B------:R-:W-:Y:S01]  /*5a00*/  FFMA R8, R6, 0.69314718246459960938, R169 ;  /* 0x3f31721806087823 */ /* 0x000fe200000000a9 */
[----:B------:R-:W-:Y:S01]  /*5a10*/  LOP3.LUT R0, R0, 0x1c, RZ, 0xc0, !PT ;  /* 0x0000001c00007812 */ /* 0x000fe200078ec0ff */
[----:B------:R-:W-:Y:S02]  /*5a20*/  STG.E.U16 desc[UR10][R48.64], R81 ;  /* 0x0000005130007986 */ /* 0x000fe4000c10150a */
[----:B------:R-:W-:Y:S01]  /*5a30*/  FFMA R11, R72, 0.69314718246459960938, R149 ;  /* 0x3f317218480b7823 */ /* 0x000fe20000000095 */
[----:B------:R-:W-:Y:S01]  /*5a40*/  LEA R0, R0, UR6, 0x2 ;  /* 0x0000000600007c11 */ /* 0x000fe2000f8e10ff */
[----:B------:R-:W-:Y:S04]  /*5a50*/  STG.E.U16 desc[UR10][R50.64], R89 ;  /* 0x0000005932007986 */ /* 0x000fe8000c10150a */
[----:B------:R-:W-:Y:S04]  /*5a60*/  STG.E.U16 desc[UR10][R52.64], R83 ;  /* 0x0000005334007986 */ /* 0x000fe8000c10150a */
[----:B------:R-:W-:Y:S04]  /*5a70*/  STG.E.U16 desc[UR10][R54.64], R91 ;  /* 0x0000005b36007986 */ /* 0x000fe8000c10150a */
[----:B------:R1:W-:Y:S04]  /*5a80*/  STG.E.U16 desc[UR10][R56.64], R9 ;  /* 0x0000000938007986 */ /* 0x0003e8000c10150a */
[----:B------:R-:W-:Y:S04]  /*5a90*/  STG.E.U16 desc[UR10][R58.64], R29 ;  /* 0x0000001d3a007986 */ /* 0x000fe8000c10150a */
[----:B------:R2:W-:Y:S04]  /*5aa0*/  STG.E.U16 desc[UR10][R4.64], R10 ;  /* 0x0000000a04007986 */ /* 0x0005e8000c10150a */
[----:B------:R3:W-:Y:S01]  /*5ab0*/  STG.E.U16 desc[UR10][R60.64], R30 ;  /* 0x0000001e3c007986 */ /* 0x0007e2000c10150a */
[----:B-1----:R-:W-:-:S03]  /*5ac0*/  FFMA R9, R7, 0.69314718246459960938, R168 ;  /* 0x3f31721807097823 */ /* 0x002fc600000000a8 */
[----:B------:R3:W-:Y:S04]  /*5ad0*/  STG.E.U16 desc[UR10][R62.64], R31 ;  /* 0x0000001f3e007986 */ /* 0x0007e8000c10150a */
[----:B------:R3:W-:Y:S01]  /*5ae0*/  STG.E.U16 desc[UR10][R64.64], R32 ;  /* 0x0000002040007986 */ /* 0x0007e2000c10150a */
[----:B--2---:R-:W-:Y:S01]  /*5af0*/  FFMA R10, R71, 0.69314718246459960938, R148 ;  /* 0x3f317218470a7823 */ /* 0x004fe20000000094 */
[C---:B------:R-:W-:Y:S02]  /*5b00*/  IMAD.SHL.U32 R5, R2.reuse, 0x4, RZ ;  /* 0x0000000402057824 */ /* 0x040fe400078e00ff */
[----:B------:R3:W-:Y:S01]  /*5b10*/  STG.E.U16 desc[UR10][R66.64], R33 ;  /* 0x0000002142007986 */ /* 0x0007e2000c10150a */
[----:B------:R-:W-:Y:S02]  /*5b20*/  IMAD.HI R2, R2, 0x4, RZ ;  /* 0x0000000402027827 */ /* 0x000fe400078e02ff */
[----:B0-----:R-:W-:Y:S01]  /*5b30*/  IADD3 R4, P0, P1, R5, UR7, R12 ;  /* 0x0000000705047c10 */ /* 0x001fe2000f91e00c */
[----:B------:R3:W-:Y:S03]  /*5b40*/  STG.E.U16 desc[UR10][R68.64], R34 ;  /* 0x0000002244007986 */ /* 0x0007e6000c10150a */
[----:B------:R-:W-:Y:S01]  /*5b50*/  IADD3.X R5, PT, PT, R2, UR5, R13, P0, P1 ;  /* 0x0000000502057c10 */ /* 0x000fe200087e240d */
[----:B------:R-:W-:Y:S06]  /*5b60*/  BAR.SYNC.DEFER_BLOCKING 0x0 ;  /* 0x0000000000007b1d */ /* 0x000fec0000010000 */
[----:B------:R3:W-:Y:S02]  /*5b70*/  STS.128 [R0], R8 ;  /* 0x0000000800007388 */ /* 0x0007e40000000c00 */
[----:B------:R-:W-:Y:S06]  /*5b80*/  BAR.SYNC.DEFER_BLOCKING 0x0 ;  /* 0x0000000000007b1d */ /* 0x000fec0000010000 */
[----:B------:R-:W-:Y:S05]  /*5b90*/  @P5 EXIT ;  /* 0x000000000000594d */ /* 0x000fea0003800000 */
[----:B------:R-:W0:Y:S04]  /*5ba0*/  LDS R3, [R3] ;  /* 0x0000000003037984 */ /* 0x000e280000000800 */
[----:B0-----:R-:W-:Y:S01]  /*5bb0*/  STG.E desc[UR10][R4.64], R3 ;  /* 0x0000000304007986 */ /* 0x001fe2000c10190a */
[----:B------:R-:W-:Y:S05]  /*5bc0*/  EXIT ;  /* 0x000000000000794d */ /* 0x000fea0003800000 */
.L_x_2:
[----:B------:R-:W-:-:S00]  /*5bd0*/  BRA `(.L_x_2) ;  /* 0xfffffffc00fc7947 */ /* 0x000fc0000383ffff */
[----:B------:R-:W-:-:S00]  /*5be0*/  NOP ;  /* 0x0000000000007918 */ /* 0x000fc00000000000 */
        /* <DEDUP_REMOVED lines=9> */
.L_x_3:


//--------------------- .nv.global.init           --------------------------
	.section	.nv.global.init,"aw",@progbits
.nv.global.init:
	.type		_$_str,@object
	.size		_$_str,(.L_0 - _$_str)
_$_str:
        /*0000*/ 	.byte	0x5f, 0x5f, 0x43, 0x55, 0x44, 0x41, 0x5f, 0x46, 0x54, 0x5a, 0x00
.L_0:


//--------------------- .nv.shared.attn_fwd       --------------------------
	.section	.nv.shared.attn_fwd,"aw",@nobits
	.sectionflags	@""
	.align	16
	.zero		1024


//--------------------- .nv.shared.reserved.0     --------------------------
	.section	.nv.shared.reserved.0,"aw",@nobits
	.weak		__nv_reservedSMEM_offset_0_alias
	.size		__nv_reservedSMEM_offset_0_alias, 0, 64
	.other		__nv_reservedSMEM_offset_0_alias,@"STO_CUDA_RESERVED_SHARED STV_DEFAULT"
__nv_reservedSMEM_offset_0_alias:
	.zero		0
	.zero		64


//--------------------- .nv.constant0.attn_fwd    --------------------------
	.section	.nv.constant0.attn_fwd,"a",@progbits
	.sectionflags	@""
	.align	4
.nv.constant0.attn_fwd:
	.zero		1032


//--------------------- SYMBOLS --------------------------

	.type		.nv.reservedSmem.offset0,@object
	.size		.nv.reservedSmem.offset0,0x4
	.type		.nv.reservedSmem.cap,@object
	.size		.nv.reservedSmem.cap,0x4
